// auto-generated by cutlass_sweep.gemm — config: {"arch": "sm_100", "cluster_m": 2, "cluster_n": 1, "dtype": "e4m3", "dtype_b": "e4m3", "layout": "nt", "stages": 0, "tile_k": 32, "tile_m": 64, "tile_n": 176}
#include "cutlass/cutlass.h"
#include "cutlass/gemm/collective/collective_builder.hpp"
#include "cutlass/gemm/device/gemm_universal_adapter.h"
#include "cutlass/gemm/kernel/gemm_universal.hpp"
#include "cutlass/epilogue/collective/collective_builder.hpp"

using ElemA = cutlass::float_e4m3_t;
using ElemB = cutlass::float_e4m3_t;
using ElemCD = cutlass::float_e4m3_t;
using Acc  = float;
using TileShape    = cute::Shape<cute::_64, cute::_176, cute::_32>;
using ClusterShape = cute::Shape<cute::_2, cute::_1, cute::_1>;

using CollectiveEpilogue = typename cutlass::epilogue::collective::CollectiveBuilder<
    cutlass::arch::Sm100, cutlass::arch::OpClassTensorOp,
    TileShape, ClusterShape,
    cutlass::epilogue::collective::EpilogueTileAuto,
    Acc, Acc,
    ElemCD, cutlass::layout::RowMajor, 128 / cutlass::sizeof_bits<ElemCD>::value,
    ElemCD, cutlass::layout::RowMajor, 128 / cutlass::sizeof_bits<ElemCD>::value,
    cutlass::epilogue::collective::EpilogueScheduleAuto
  >::CollectiveOp;

using CollectiveMainloop = typename cutlass::gemm::collective::CollectiveBuilder<
    cutlass::arch::Sm100, cutlass::arch::OpClassTensorOp,
    ElemA, cutlass::layout::RowMajor, 128 / cutlass::sizeof_bits<ElemA>::value,
    ElemB, cutlass::layout::ColumnMajor, 128 / cutlass::sizeof_bits<ElemB>::value,
    Acc,
    TileShape, ClusterShape,
    cutlass::gemm::collective::StageCountAutoCarveout<static_cast<int>(sizeof(typename CollectiveEpilogue::SharedStorage))>,
    cutlass::gemm::collective::KernelScheduleAuto
  >::CollectiveOp;

using GemmKernel = cutlass::gemm::kernel::GemmUniversal<
    cute::Shape<int,int,int,int>,
    CollectiveMainloop,
    CollectiveEpilogue
>;
using Gemm = cutlass::gemm::device::GemmUniversalAdapter<GemmKernel>;

// Force the device kernel symbol into the cubin without needing a host main.
auto* _anchor = &cutlass::device_kernel<GemmKernel>;


// ===== COMPILED SASS (sm_100a) =====

	.target	sm_100a

	.elftype	@"ET_EXEC"


//--------------------- .note.nv.tkinfo           --------------------------
	.section	.note.nv.tkinfo,"",@"SHT_NOTE"
	.sectionflags	@"SHF_NOTE_NV_TKINFO"
	.tkinfo
        /*0018*/ 	.word	0x00000002
        /*0030*/ 	.string	""
        /*0030*/ 	.string	"ptxas"
        /*0030*/ 	.string	"Cuda compilation tools, release 13.0, V13.0.88"
        /*0030*/ 	.string	"Build cuda_13.0.r13.0/compiler.36424714_0"
        /*0030*/ 	.string	"-arch sm_100a -m 64 "



//--------------------- .note.nv.cuinfo           --------------------------
	.section	.note.nv.cuinfo,"",@"SHT_NOTE"
	.sectionflags	@"SHF_NOTE_NV_CUINFO"
        /*0018*/ 	.short	0x0002
        /*001a*/ 	.short	0x0064
        /*001c*/ 	.short	0x0082
	.zero		2


//--------------------- .nv.info                  --------------------------
	.section	.nv.info,"",@"SHT_CUDA_INFO"
	.align	4


	//----- nvinfo : EIATTR_REGCOUNT
	.align		4
        /*0000*/ 	.byte	0x04, 0x2f
        /*0002*/ 	.short	(.L_16 - .L_15)
	.align		4
.L_15:
        /*0004*/ 	.word	index@(_ZN7cutlass13device_kernelINS_4gemm6kernel13GemmUniversalIN4cute5tupleIJiiiiEEENS1_10collective13CollectiveMmaINS1_35MainloopSm100TmaUmmaWarpSpecializedILi27ELi2ELi4ENS5_IJNS4_1CILi2EEENSA_ILi1EEESC_EEEEENS5_IJNSA_ILi64EEENSA_ILi176EEENSA_ILi32EEEEEENS_12float_e4m3_tENS5_IJlSC_lEEESJ_SK_NS4_8TiledMMAINS4_8MMA_AtomIJNS4_10MMA_TraitsINS4_19SM100_MMA_F8F6F4_SSEJSJ_SJ_fSF_SG_NS4_17integral_constantINS4_4UMMA5MajorELSR_0EEESS_NSP_INSQ_7ScaleInELST_0EEESU_EEEEEENS4_6LayoutINS5_IJSC_SC_SC_EEENS5_IJNSA_ILi0EEESZ_SZ_EEEEENS5_IJNS4_10UnderscoreES12_S12_EEEEENS4_13SM90_TMA_LOADENS4_14ComposedLayoutINS4_7SwizzleILi1ELi4ELi3EEENS4_18smem_ptr_flag_bitsILi8EEENSX_INS5_IJNSA_ILi8EEESH_EEENS5_IJSH_SC_EEEEEEEvNS4_8identityENS4_23SM90_TMA_LOAD_MULTICASTES1F_vS1G_EENS_8epilogue10collective18CollectiveEpilogueINS1J_23Sm100TmaWarpSpecializedILi1ELi1ELi88ELb0ELb0EEEJSI_NS5_IJNSX_ISF_SC_EENSX_ISG_SC_EEEEESJ_SK_SJ_SK_NS1J_6fusion15FusionCallbacksIS1N_NS1R_17LinearCombinationISJ_fSJ_fLNS_15FloatRoundStyleE2EEESI_S1Q_JEEENS4_5SM1004TMEM4LOAD25SM100_TMEM_LOAD_16dp32b8xES15_NS16_INS17_ILi0ELi4ELi3EEES1A_NSX_INS5_IJS1B_NSA_ILi16EEEEEENS5_IJS22_SC_EEEEEEENS4_39AutoVectorizingCopyWithAssumedAlignmentILi128EEENS4_14SM90_TMA_STOREES26_S28_S28_EEEvvEEEEvNT_6ParamsE)
        /*0008*/ 	.word	0x000000c4


	//----- nvinfo : EIATTR_FRAME_SIZE
	.align		4
.L_16:
        /*000c*/ 	.byte	0x04, 0x11
        /*000e*/ 	.short	(.L_18 - .L_17)
	.align		4
.L_17:
        /*0010*/ 	.word	index@($__internal_2_$__cuda_sm10x_tcgen05_guardrail_trap_unallocated_columns_being_dealloced)
        /*0014*/ 	.word	0x00000000


	//----- nvinfo : EIATTR_FRAME_SIZE
	.align		4
.L_18:
        /*0018*/ 	.byte	0x04, 0x11
        /*001a*/ 	.short	(.L_20 - .L_19)
	.align		4
.L_19:
        /*001c*/ 	.word	index@($__internal_1_$__cuda_sm10x_tcgen05_guardrail_trap_phase_invalid_during_alloc)
        /*0020*/ 	.word	0x00000000


	//----- nvinfo : EIATTR_FRAME_SIZE
	.align		4
.L_20:
        /*0024*/ 	.byte	0x04, 0x11
        /*0026*/ 	.short	(.L_22 - .L_21)
	.align		4
.L_21:
        /*0028*/ 	.word	index@($__internal_0_$__cuda_sm10x_tcgen05_guardrail_trap_col_being_dealloced_not_returned_by_alloc)
        /*002c*/ 	.word	0x00000000


	//----- nvinfo : EIATTR_FRAME_SIZE
	.align		4
.L_22:
        /*0030*/ 	.byte	0x04, 0x11
        /*0032*/ 	.short	(.L_24 - .L_23)
	.align		4
.L_23:
        /*0034*/ 	.word	index@(_ZN7cutlass13device_kernelINS_4gemm6kernel13GemmUniversalIN4cute5tupleIJiiiiEEENS1_10collective13CollectiveMmaINS1_35MainloopSm100TmaUmmaWarpSpecializedILi27ELi2ELi4ENS5_IJNS4_1CILi2EEENSA_ILi1EEESC_EEEEENS5_IJNSA_ILi64EEENSA_ILi176EEENSA_ILi32EEEEEENS_12float_e4m3_tENS5_IJlSC_lEEESJ_SK_NS4_8TiledMMAINS4_8MMA_AtomIJNS4_10MMA_TraitsINS4_19SM100_MMA_F8F6F4_SSEJSJ_SJ_fSF_SG_NS4_17integral_constantINS4_4UMMA5MajorELSR_0EEESS_NSP_INSQ_7ScaleInELST_0EEESU_EEEEEENS4_6LayoutINS5_IJSC_SC_SC_EEENS5_IJNSA_ILi0EEESZ_SZ_EEEEENS5_IJNS4_10UnderscoreES12_S12_EEEEENS4_13SM90_TMA_LOADENS4_14ComposedLayoutINS4_7SwizzleILi1ELi4ELi3EEENS4_18smem_ptr_flag_bitsILi8EEENSX_INS5_IJNSA_ILi8EEESH_EEENS5_IJSH_SC_EEEEEEEvNS4_8identityENS4_23SM90_TMA_LOAD_MULTICASTES1F_vS1G_EENS_8epilogue10collective18CollectiveEpilogueINS1J_23Sm100TmaWarpSpecializedILi1ELi1ELi88ELb0ELb0EEEJSI_NS5_IJNSX_ISF_SC_EENSX_ISG_SC_EEEEESJ_SK_SJ_SK_NS1J_6fusion15FusionCallbacksIS1N_NS1R_17LinearCombinationISJ_fSJ_fLNS_15FloatRoundStyleE2EEESI_S1Q_JEEENS4_5SM1004TMEM4LOAD25SM100_TMEM_LOAD_16dp32b8xES15_NS16_INS17_ILi0ELi4ELi3EEES1A_NSX_INS5_IJS1B_NSA_ILi16EEEEEENS5_IJS22_SC_EEEEEEENS4_39AutoVectorizingCopyWithAssumedAlignmentILi128EEENS4_14SM90_TMA_STOREES26_S28_S28_EEEvvEEEEvNT_6ParamsE)
        /*0038*/ 	.word	0x00000000


	//----- nvinfo : EIATTR_MIN_STACK_SIZE
	.align		4
.L_24:
        /*003c*/ 	.byte	0x04, 0x12
        /*003e*/ 	.short	(.L_26 - .L_25)
	.align		4
.L_25:
        /*0040*/ 	.word	index@(_ZN7cutlass13device_kernelINS_4gemm6kernel13GemmUniversalIN4cute5tupleIJiiiiEEENS1_10collective13CollectiveMmaINS1_35MainloopSm100TmaUmmaWarpSpecializedILi27ELi2ELi4ENS5_IJNS4_1CILi2EEENSA_ILi1EEESC_EEEEENS5_IJNSA_ILi64EEENSA_ILi176EEENSA_ILi32EEEEEENS_12float_e4m3_tENS5_IJlSC_lEEESJ_SK_NS4_8TiledMMAINS4_8MMA_AtomIJNS4_10MMA_TraitsINS4_19SM100_MMA_F8F6F4_SSEJSJ_SJ_fSF_SG_NS4_17integral_constantINS4_4UMMA5MajorELSR_0EEESS_NSP_INSQ_7ScaleInELST_0EEESU_EEEEEENS4_6LayoutINS5_IJSC_SC_SC_EEENS5_IJNSA_ILi0EEESZ_SZ_EEEEENS5_IJNS4_10UnderscoreES12_S12_EEEEENS4_13SM90_TMA_LOADENS4_14ComposedLayoutINS4_7SwizzleILi1ELi4ELi3EEENS4_18smem_ptr_flag_bitsILi8EEENSX_INS5_IJNSA_ILi8EEESH_EEENS5_IJSH_SC_EEEEEEEvNS4_8identityENS4_23SM90_TMA_LOAD_MULTICASTES1F_vS1G_EENS_8epilogue10collective18CollectiveEpilogueINS1J_23Sm100TmaWarpSpecializedILi1ELi1ELi88ELb0ELb0EEEJSI_NS5_IJNSX_ISF_SC_EENSX_ISG_SC_EEEEESJ_SK_SJ_SK_NS1J_6fusion15FusionCallbacksIS1N_NS1R_17LinearCombinationISJ_fSJ_fLNS_15FloatRoundStyleE2EEESI_S1Q_JEEENS4_5SM1004TMEM4LOAD25SM100_TMEM_LOAD_16dp32b8xES15_NS16_INS17_ILi0ELi4ELi3EEES1A_NSX_INS5_IJS1B_NSA_ILi16EEEEEENS5_IJS22_SC_EEEEEEENS4_39AutoVectorizingCopyWithAssumedAlignmentILi128EEENS4_14SM90_TMA_STOREES26_S28_S28_EEEvvEEEEvNT_6ParamsE)
        /*0044*/ 	.word	0x00000000
.L_26:


//--------------------- .nv.compat                --------------------------
	.section	.nv.compat,"",@"SHT_CUDA_COMPAT_INFO"
	.align	4
        /*0000*/ 	.byte	0x02, 0x09, 0x01, 0x00, 0x02, 0x02, 0x02, 0x00, 0x02, 0x05, 0x05, 0x00, 0x03, 0x07, 0x01, 0x01
        /*0010*/ 	.byte	0x02, 0x03, 0x01, 0x00, 0x02, 0x06, 0x01, 0x00, 0x04, 0x0b, 0x08, 0x00, 0x09, 0x00, 0x00, 0x00
        /*0020*/ 	.byte	0x00, 0x00, 0x00, 0x00


//--------------------- .nv.info._ZN7cutlass13device_kernelINS_4gemm6kernel13GemmUniversalIN4cute5tupleIJiiiiEEENS1_10collective13CollectiveMmaINS1_35MainloopSm100TmaUmmaWarpSpecializedILi27ELi2ELi4ENS5_IJNS4_1CILi2EEENSA_ILi1EEESC_EEEEENS5_IJNSA_ILi64EEENSA_ILi176EEENSA_ILi32EEEEEENS_12float_e4m3_tENS5_IJlSC_lEEESJ_SK_NS4_8TiledMMAINS4_8MMA_AtomIJNS4_10MMA_TraitsINS4_19SM100_MMA_F8F6F4_SSEJSJ_SJ_fSF_SG_NS4_17integral_constantINS4_4UMMA5MajorELSR_0EEESS_NSP_INSQ_7ScaleInELST_0EEESU_EEEEEENS4_6LayoutINS5_IJSC_SC_SC_EEENS5_IJNSA_ILi0EEESZ_SZ_EEEEENS5_IJNS4_10UnderscoreES12_S12_EEEEENS4_13SM90_TMA_LOADENS4_14ComposedLayoutINS4_7SwizzleILi1ELi4ELi3EEENS4_18smem_ptr_flag_bitsILi8EEENSX_INS5_IJNSA_ILi8EEESH_EEENS5_IJSH_SC_EEEEEEEvNS4_8identityENS4_23SM90_TMA_LOAD_MULTICASTES1F_vS1G_EENS_8epilogue10collective18CollectiveEpilogueINS1J_23Sm100TmaWarpSpecializedILi1ELi1ELi88ELb0ELb0EEEJSI_NS5_IJNSX_ISF_SC_EENSX_ISG_SC_EEEEESJ_SK_SJ_SK_NS1J_6fusion15FusionCallbacksIS1N_NS1R_17LinearCombinationISJ_fSJ_fLNS_15FloatRoundStyleE2EEESI_S1Q_JEEENS4_5SM1004TMEM4LOAD25SM100_TMEM_LOAD_16dp32b8xES15_NS16_INS17_ILi0ELi4ELi3EEES1A_NSX_INS5_IJS1B_NSA_ILi16EEEEEENS5_IJS22_SC_EEEEEEENS4_39AutoVectorizingCopyWithAssumedAlignmentILi128EEENS4_14SM90_TMA_STOREES26_S28_S28_EEEvvEEEEvNT_6ParamsE --------------------------
	.section	.nv.info._ZN7cutlass13device_kernelINS_4gemm6kernel13GemmUniversalIN4cute5tupleIJiiiiEEENS1_10collective13CollectiveMmaINS1_35MainloopSm100TmaUmmaWarpSpecializedILi27ELi2ELi4ENS5_IJNS4_1CILi2EEENSA_ILi1EEESC_EEEEENS5_IJNSA_ILi64EEENSA_ILi176EEENSA_ILi32EEEEEENS_12float_e4m3_tENS5_IJlSC_lEEESJ_SK_NS4_8TiledMMAINS4_8MMA_AtomIJNS4_10MMA_TraitsINS4_19SM100_MMA_F8F6F4_SSEJSJ_SJ_fSF_SG_NS4_17integral_constantINS4_4UMMA5MajorELSR_0EEESS_NSP_INSQ_7ScaleInELST_0EEESU_EEEEEENS4_6LayoutINS5_IJSC_SC_SC_EEENS5_IJNSA_ILi0EEESZ_SZ_EEEEENS5_IJNS4_10UnderscoreES12_S12_EEEEENS4_13SM90_TMA_LOADENS4_14ComposedLayoutINS4_7SwizzleILi1ELi4ELi3EEENS4_18smem_ptr_flag_bitsILi8EEENSX_INS5_IJNSA_ILi8EEESH_EEENS5_IJSH_SC_EEEEEEEvNS4_8identityENS4_23SM90_TMA_LOAD_MULTICASTES1F_vS1G_EENS_8epilogue10collective18CollectiveEpilogueINS1J_23Sm100TmaWarpSpecializedILi1ELi1ELi88ELb0ELb0EEEJSI_NS5_IJNSX_ISF_SC_EENSX_ISG_SC_EEEEESJ_SK_SJ_SK_NS1J_6fusion15FusionCallbacksIS1N_NS1R_17LinearCombinationISJ_fSJ_fLNS_15FloatRoundStyleE2EEESI_S1Q_JEEENS4_5SM1004TMEM4LOAD25SM100_TMEM_LOAD_16dp32b8xES15_NS16_INS17_ILi0ELi4ELi3EEES1A_NSX_INS5_IJS1B_NSA_ILi16EEEEEENS5_IJS22_SC_EEEEEEENS4_39AutoVectorizingCopyWithAssumedAlignmentILi128EEENS4_14SM90_TMA_STOREES26_S28_S28_EEEvvEEEEvNT_6ParamsE,"",@"SHT_CUDA_INFO"
	.sectionflags	@""
	.align	4


	//----- nvinfo : EIATTR_CUDA_API_VERSION
	.align		4
        /*0000*/ 	.byte	0x04, 0x37
        /*0002*/ 	.short	(.L_28 - .L_27)
.L_27:
        /*0004*/ 	.word	0x00000082


	//----- nvinfo : EIATTR_KPARAM_INFO
	.align		4
.L_28:
        /*0008*/ 	.byte	0x04, 0x17
        /*000a*/ 	.short	(.L_30 - .L_29)
.L_29:
        /*000c*/ 	.word	0x00000000
        /*0010*/ 	.short	0x0000
        /*0012*/ 	.short	0x0000
        /*0014*/ 	.byte	0x00, 0xf0, 0x01, 0x20


	//----- nvinfo : EIATTR_AT_ENTRY_FRAGMENTS
	.align		4
.L_30:
        /*0018*/ 	.byte	0x04, 0x4f
        /*001a*/ 	.short	(.L_32 - .L_31)


	//   ....[0]....
.L_31:
        /*001c*/ 	.word	0x00000006


	//----- nvinfo : EIATTR_RESERVED_SMEM_USED
	.align		4
.L_32:
        /*0020*/ 	.byte	0x01, 0x41
	.zero		2


	//----- nvinfo : EIATTR_SPARSE_MMA_MASK
	.align		4
        /*0024*/ 	.byte	0x03, 0x50
        /*0026*/ 	.short	0x0000


	//----- nvinfo : EIATTR_TCGEN05_1CTA_USED
	.align		4
        /*0028*/ 	.byte	0x01, 0x51
	.zero		2


	//----- nvinfo : EIATTR_MAXREG_COUNT
	.align		4
        /*002c*/ 	.byte	0x03, 0x1b
        /*002e*/ 	.short	0x00ff


	//----- nvinfo : EIATTR_NUM_BARRIERS
	.align		4
        /*0030*/ 	.byte	0x02, 0x4c
        /*0032*/ 	.byte	0x07
	.zero		1


	//----- nvinfo : EIATTR_EXTERNS
	.align		4
        /*0034*/ 	.byte	0x04, 0x0f
        /*0036*/ 	.short	(.L_34 - .L_33)


	//   ....[0]....
	.align		4
.L_33:
        /*0038*/ 	.word	index@(__assertfail)


	//----- nvinfo : EIATTR_MERCURY_ISA_VERSION
	.align		4
.L_34:
        /*003c*/ 	.byte	0x03, 0x5f
        /*003e*/ 	.short	0x0101


	//----- nvinfo : EIATTR_INT_WARP_WIDE_INSTR_OFFSETS
	.align		4
        /*0040*/ 	.byte	0x04, 0x31
        /*0042*/ 	.short	(.L_36 - .L_35)


	//   ....[0]....
.L_35:
        /*0044*/ 	.word	0x00004a60


	//   ....[1]....
        /*0048*/ 	.word	0x00004a80


	//   ....[2]....
        /*004c*/ 	.word	0x00004ab0


	//   ....[3]....
        /*0050*/ 	.word	0x00005680


	//   ....[4]....
        /*0054*/ 	.word	0x00005690


	//   ....[5]....
        /*0058*/ 	.word	0x00005880


	//   ....[6]....
        /*005c*/ 	.word	0x000058a0


	//   ....[7]....
        /*0060*/ 	.word	0x000058c0


	//   ....[8]....
        /*0064*/ 	.word	0x000058e0


	//   ....[9]....
        /*0068*/ 	.word	0x00005950


	//   ....[10]....
        /*006c*/ 	.word	0x00005990


	//   ....[11]....
        /*0070*/ 	.word	0x000059b0


	//   ....[12]....
        /*0074*/ 	.word	0x00005a10


	//   ....[13]....
        /*0078*/ 	.word	0x00005a80


	//   ....[14]....
        /*007c*/ 	.word	0x00005aa0


	//----- nvinfo : EIATTR_COOP_GROUP_MASK_REGIDS
	.align		4
.L_36:
        /*0080*/ 	.byte	0x04, 0x29
        /*0082*/ 	.short	(.L_38 - .L_37)


	//   ....[0]....
.L_37:
        /*0084*/ 	.word	0xffffffff


	//   ....[1]....
        /*0088*/ 	.word	0xffffffff


	//   ....[2]....
        /*008c*/ 	.word	0xffffffff


	//   ....[3]....
        /*0090*/ 	.word	0xffffffff


	//   ....[4]....
        /*0094*/ 	.word	0xffffffff


	//   ....[5]....
        /*0098*/ 	.word	0xffffffff


	//   ....[6]....
        /*009c*/ 	.word	0xffffffff


	//   ....[7]....
        /*00a0*/ 	.word	0xffffffff


	//   ....[8]....
        /*00a4*/ 	.word	0xffffffff


	//   ....[9]....
        /*00a8*/ 	.word	0xffffffff


	//   ....[10]....
        /*00ac*/ 	.word	0xffffffff


	//   ....[11]....
        /*00b0*/ 	.word	0xffffffff


	//   ....[12]....
        /*00b4*/ 	.word	0xffffffff


	//   ....[13]....
        /*00b8*/ 	.word	0xffffffff


	//----- nvinfo : EIATTR_COOP_GROUP_INSTR_OFFSETS
	.align		4
.L_38:
        /*00bc*/ 	.byte	0x04, 0x28
        /*00be*/ 	.short	(.L_40 - .L_39)


	//   ....[0]....
.L_39:
        /*00c0*/ 	.word	0x00000090


	//   ....[1]....
        /*00c4*/ 	.word	0x000004c0


	//   ....[2]....
        /*00c8*/ 	.word	0x00000960


	//   ....[3]....
        /*00cc*/ 	.word	0x00000aa0


	//   ....[4]....
        /*00d0*/ 	.word	0x00000ba0


	//   ....[5]....
        /*00d4*/ 	.word	0x00000d10


	//   ....[6]....
        /*00d8*/ 	.word	0x00000eb0


	//   ....[7]....
        /*00dc*/ 	.word	0x00001070


	//   ....[8]....
        /*00e0*/ 	.word	0x00002220


	//   ....[9]....
        /*00e4*/ 	.word	0x00003db0


	//   ....[10]....
        /*00e8*/ 	.word	0x00003fc0


	//   ....[11]....
        /*00ec*/ 	.word	0x00003ff0


	//   ....[12]....
        /*00f0*/ 	.word	0x00004940


	//   ....[13]....
        /*00f4*/ 	.word	0x00004b70


	//----- nvinfo : EIATTR_VRC_CTA_INIT_COUNT
	.align		4
.L_40:
        /*00f8*/ 	.byte	0x02, 0x4a
        /*00fa*/ 	.byte	0x80
	.zero		1


	//----- nvinfo : EIATTR_SYSCALL_OFFSETS
	.align		4
        /*00fc*/ 	.byte	0x04, 0x46
        /*00fe*/ 	.short	(.L_42 - .L_41)


	//   ....[0]....
.L_41:
        /*0100*/ 	.word	0x00006d60


	//   ....[1]....
        /*0104*/ 	.word	0x00006ee0


	//   ....[2]....
        /*0108*/ 	.word	0x00007060


	//   ....[3]....
        /*010c*/ 	.word	0x000071e0


	//   ....[4]....
        /*0110*/ 	.word	0x00007360


	//   ....[5]....
        /*0114*/ 	.word	0x000074e0


	//   ....[6]....
        /*0118*/ 	.word	0x00007660


	//   ....[7]....
        /*011c*/ 	.word	0x000077e0


	//   ....[8]....
        /*0120*/ 	.word	0x00007960


	//   ....[9]....
        /*0124*/ 	.word	0x00007ae0


	//   ....[10]....
        /*0128*/ 	.word	0x00007c60


	//----- nvinfo : EIATTR_MBARRIER_INSTR_OFFSETS
	.align		4
.L_42:
        /*012c*/ 	.byte	0x04, 0x39
        /*012e*/ 	.short	(.L_44 - .L_43)


	//   ....[0]....
.L_43:
        /*0130*/ 	.word	0x000005e0
        /*0134*/ 	.word	0x000000ff
        /*0138*/ 	.word	0x00000000
        /*013c*/ 	.short	0x0100
        /*013e*/ 	.byte	0x07
	.zero		1


	//   ....[1]....
        /*0140*/ 	.word	0x000005f0
        /*0144*/ 	.word	0x000000ff
        /*0148*/ 	.word	0x000000d8
        /*014c*/ 	.short	0x0100
        /*014e*/ 	.byte	0x07
	.zero		1


	//   ....[2]....
        /*0150*/ 	.word	0x00000600
        /*0154*/ 	.word	0x000000ff
        /*0158*/ 	.word	0x00000008
        /*015c*/ 	.short	0x0100
        /*015e*/ 	.byte	0x07
	.zero		1


	//   ....[3]....
        /*0160*/ 	.word	0x00000610
        /*0164*/ 	.word	0x000000ff
        /*0168*/ 	.word	0x000000e0
        /*016c*/ 	.short	0x0100
        /*016e*/ 	.byte	0x07
	.zero		1


	//   ....[4]....
        /*0170*/ 	.word	0x00000620
        /*0174*/ 	.word	0x000000ff
        /*0178*/ 	.word	0x00000010
        /*017c*/ 	.short	0x0100
        /*017e*/ 	.byte	0x07
	.zero		1


	//   ....[5]....
        /*0180*/ 	.word	0x00000630
        /*0184*/ 	.word	0x000000ff
        /*0188*/ 	.word	0x000000e8
        /*018c*/ 	.short	0x0100
        /*018e*/ 	.byte	0x07
	.zero		1


	//   ....[6]....
        /*0190*/ 	.word	0x00000640
        /*0194*/ 	.word	0x000000ff
        /*0198*/ 	.word	0x00000018
        /*019c*/ 	.short	0x0100
        /*019e*/ 	.byte	0x07
	.zero		1


	//   ....[7]....
        /*01a0*/ 	.word	0x00000650
        /*01a4*/ 	.word	0x000000ff
        /*01a8*/ 	.word	0x000000f0
        /*01ac*/ 	.short	0x0100
        /*01ae*/ 	.byte	0x07
	.zero		1


	//   ....[8]....
        /*01b0*/ 	.word	0x00000660
        /*01b4*/ 	.word	0x000000ff
        /*01b8*/ 	.word	0x00000020
        /*01bc*/ 	.short	0x0100
        /*01be*/ 	.byte	0x07
	.zero		1


	//   ....[9]....
        /*01c0*/ 	.word	0x00000670
        /*01c4*/ 	.word	0x000000ff
        /*01c8*/ 	.word	0x000000f8
        /*01cc*/ 	.short	0x0100
        /*01ce*/ 	.byte	0x07
	.zero		1


	//   ....[10]....
        /*01d0*/ 	.word	0x00000680
        /*01d4*/ 	.word	0x000000ff
        /*01d8*/ 	.word	0x00000028
        /*01dc*/ 	.short	0x0100
        /*01de*/ 	.byte	0x07
	.zero		1


	//   ....[11]....
        /*01e0*/ 	.word	0x00000690
        /*01e4*/ 	.word	0x000000ff
        /*01e8*/ 	.word	0x00000100
        /*01ec*/ 	.short	0x0100
        /*01ee*/ 	.byte	0x07
	.zero		1


	//   ....[12]....
        /*01f0*/ 	.word	0x000006a0
        /*01f4*/ 	.word	0x000000ff
        /*01f8*/ 	.word	0x00000030
        /*01fc*/ 	.short	0x0100
        /*01fe*/ 	.byte	0x07
	.zero		1


	//   ....[13]....
        /*0200*/ 	.word	0x000006b0
        /*0204*/ 	.word	0x000000ff
        /*0208*/ 	.word	0x00000108
        /*020c*/ 	.short	0x0100
        /*020e*/ 	.byte	0x07
	.zero		1


	//   ....[14]....
        /*0210*/ 	.word	0x000006c0
        /*0214*/ 	.word	0x000000ff
        /*0218*/ 	.word	0x00000038
        /*021c*/ 	.short	0x0100
        /*021e*/ 	.byte	0x07
	.zero		1


	//   ....[15]....
        /*0220*/ 	.word	0x000006d0
        /*0224*/ 	.word	0x000000ff
        /*0228*/ 	.word	0x00000110
        /*022c*/ 	.short	0x0100
        /*022e*/ 	.byte	0x07
	.zero		1


	//   ....[16]....
        /*0230*/ 	.word	0x000006e0
        /*0234*/ 	.word	0x000000ff
        /*0238*/ 	.word	0x00000040
        /*023c*/ 	.short	0x0100
        /*023e*/ 	.byte	0x07
	.zero		1


	//   ....[17]....
        /*0240*/ 	.word	0x000006f0
        /*0244*/ 	.word	0x000000ff
        /*0248*/ 	.word	0x00000118
        /*024c*/ 	.short	0x0100
        /*024e*/ 	.byte	0x07
	.zero		1


	//   ....[18]....
        /*0250*/ 	.word	0x00000700
        /*0254*/ 	.word	0x000000ff
        /*0258*/ 	.word	0x00000048
        /*025c*/ 	.short	0x0100
        /*025e*/ 	.byte	0x07
	.zero		1


	//   ....[19]....
        /*0260*/ 	.word	0x00000710
        /*0264*/ 	.word	0x000000ff
        /*0268*/ 	.word	0x00000120
        /*026c*/ 	.short	0x0100
        /*026e*/ 	.byte	0x07
	.zero		1


	//   ....[20]....
        /*0270*/ 	.word	0x00000720
        /*0274*/ 	.word	0x000000ff
        /*0278*/ 	.word	0x00000050
        /*027c*/ 	.short	0x0100
        /*027e*/ 	.byte	0x07
	.zero		1


	//   ....[21]....
        /*0280*/ 	.word	0x00000730
        /*0284*/ 	.word	0x000000ff
        /*0288*/ 	.word	0x00000128
        /*028c*/ 	.short	0x0100
        /*028e*/ 	.byte	0x07
	.zero		1


	//   ....[22]....
        /*0290*/ 	.word	0x00000740
        /*0294*/ 	.word	0x000000ff
        /*0298*/ 	.word	0x00000058
        /*029c*/ 	.short	0x0100
        /*029e*/ 	.byte	0x07
	.zero		1


	//   ....[23]....
        /*02a0*/ 	.word	0x00000750
        /*02a4*/ 	.word	0x000000ff
        /*02a8*/ 	.word	0x00000130
        /*02ac*/ 	.short	0x0100
        /*02ae*/ 	.byte	0x07
	.zero		1


	//   ....[24]....
        /*02b0*/ 	.word	0x00000760
        /*02b4*/ 	.word	0x000000ff
        /*02b8*/ 	.word	0x00000060
        /*02bc*/ 	.short	0x0100
        /*02be*/ 	.byte	0x07
	.zero		1


	//   ....[25]....
        /*02c0*/ 	.word	0x00000770
        /*02c4*/ 	.word	0x000000ff
        /*02c8*/ 	.word	0x00000138
        /*02cc*/ 	.short	0x0100
        /*02ce*/ 	.byte	0x07
	.zero		1


	//   ....[26]....
        /*02d0*/ 	.word	0x00000780
        /*02d4*/ 	.word	0x000000ff
        /*02d8*/ 	.word	0x00000068
        /*02dc*/ 	.short	0x0100
        /*02de*/ 	.byte	0x07
	.zero		1


	//   ....[27]....
        /*02e0*/ 	.word	0x00000790
        /*02e4*/ 	.word	0x000000ff
        /*02e8*/ 	.word	0x00000140
        /*02ec*/ 	.short	0x0100
        /*02ee*/ 	.byte	0x07
	.zero		1


	//   ....[28]....
        /*02f0*/ 	.word	0x000007a0
        /*02f4*/ 	.word	0x000000ff
        /*02f8*/ 	.word	0x00000070
        /*02fc*/ 	.short	0x0100
        /*02fe*/ 	.byte	0x07
	.zero		1


	//   ....[29]....
        /*0300*/ 	.word	0x000007b0
        /*0304*/ 	.word	0x000000ff
        /*0308*/ 	.word	0x00000148
        /*030c*/ 	.short	0x0100
        /*030e*/ 	.byte	0x07
	.zero		1


	//   ....[30]....
        /*0310*/ 	.word	0x000007c0
        /*0314*/ 	.word	0x000000ff
        /*0318*/ 	.word	0x00000078
        /*031c*/ 	.short	0x0100
        /*031e*/ 	.byte	0x07
	.zero		1


	//   ....[31]....
        /*0320*/ 	.word	0x000007d0
        /*0324*/ 	.word	0x000000ff
        /*0328*/ 	.word	0x00000150
        /*032c*/ 	.short	0x0100
        /*032e*/ 	.byte	0x07
	.zero		1


	//   ....[32]....
        /*0330*/ 	.word	0x000007e0
        /*0334*/ 	.word	0x000000ff
        /*0338*/ 	.word	0x00000080
        /*033c*/ 	.short	0x0100
        /*033e*/ 	.byte	0x07
	.zero		1


	//   ....[33]....
        /*0340*/ 	.word	0x000007f0
        /*0344*/ 	.word	0x000000ff
        /*0348*/ 	.word	0x00000158
        /*034c*/ 	.short	0x0100
        /*034e*/ 	.byte	0x07
	.zero		1


	//   ....[34]....
        /*0350*/ 	.word	0x00000800
        /*0354*/ 	.word	0x000000ff
        /*0358*/ 	.word	0x00000088
        /*035c*/ 	.short	0x0100
        /*035e*/ 	.byte	0x07
	.zero		1


	//   ....[35]....
        /*0360*/ 	.word	0x00000810
        /*0364*/ 	.word	0x000000ff
        /*0368*/ 	.word	0x00000160
        /*036c*/ 	.short	0x0100
        /*036e*/ 	.byte	0x07
	.zero		1


	//   ....[36]....
        /*0370*/ 	.word	0x00000820
        /*0374*/ 	.word	0x000000ff
        /*0378*/ 	.word	0x00000090
        /*037c*/ 	.short	0x0100
        /*037e*/ 	.byte	0x07
	.zero		1


	//   ....[37]....
        /*0380*/ 	.word	0x00000830
        /*0384*/ 	.word	0x000000ff
        /*0388*/ 	.word	0x00000168
        /*038c*/ 	.short	0x0100
        /*038e*/ 	.byte	0x07
	.zero		1


	//   ....[38]....
        /*0390*/ 	.word	0x00000840
        /*0394*/ 	.word	0x000000ff
        /*0398*/ 	.word	0x00000098
        /*039c*/ 	.short	0x0100
        /*039e*/ 	.byte	0x07
	.zero		1


	//   ....[39]....
        /*03a0*/ 	.word	0x00000850
        /*03a4*/ 	.word	0x000000ff
        /*03a8*/ 	.word	0x00000170
        /*03ac*/ 	.short	0x0100
        /*03ae*/ 	.byte	0x07
	.zero		1


	//   ....[40]....
        /*03b0*/ 	.word	0x00000860
        /*03b4*/ 	.word	0x000000ff
        /*03b8*/ 	.word	0x000000a0
        /*03bc*/ 	.short	0x0100
        /*03be*/ 	.byte	0x07
	.zero		1


	//   ....[41]....
        /*03c0*/ 	.word	0x00000870
        /*03c4*/ 	.word	0x000000ff
        /*03c8*/ 	.word	0x00000178
        /*03cc*/ 	.short	0x0100
        /*03ce*/ 	.byte	0x07
	.zero		1


	//   ....[42]....
        /*03d0*/ 	.word	0x00000880
        /*03d4*/ 	.word	0x000000ff
        /*03d8*/ 	.word	0x000000a8
        /*03dc*/ 	.short	0x0100
        /*03de*/ 	.byte	0x07
	.zero		1


	//   ....[43]....
        /*03e0*/ 	.word	0x00000890
        /*03e4*/ 	.word	0x000000ff
        /*03e8*/ 	.word	0x00000180
        /*03ec*/ 	.short	0x0100
        /*03ee*/ 	.byte	0x07
	.zero		1


	//   ....[44]....
        /*03f0*/ 	.word	0x000008a0
        /*03f4*/ 	.word	0x000000ff
        /*03f8*/ 	.word	0x000000b0
        /*03fc*/ 	.short	0x0100
        /*03fe*/ 	.byte	0x07
	.zero		1


	//   ....[45]....
        /*0400*/ 	.word	0x000008b0
        /*0404*/ 	.word	0x000000ff
        /*0408*/ 	.word	0x00000188
        /*040c*/ 	.short	0x0100
        /*040e*/ 	.byte	0x07
	.zero		1


	//   ....[46]....
        /*0410*/ 	.word	0x000008c0
        /*0414*/ 	.word	0x000000ff
        /*0418*/ 	.word	0x000000b8
        /*041c*/ 	.short	0x0100
        /*041e*/ 	.byte	0x07
	.zero		1


	//   ....[47]....
        /*0420*/ 	.word	0x000008d0
        /*0424*/ 	.word	0x000000ff
        /*0428*/ 	.word	0x00000190
        /*042c*/ 	.short	0x0100
        /*042e*/ 	.byte	0x07
	.zero		1


	//   ....[48]....
        /*0430*/ 	.word	0x000008e0
        /*0434*/ 	.word	0x000000ff
        /*0438*/ 	.word	0x000000c0
        /*043c*/ 	.short	0x0100
        /*043e*/ 	.byte	0x07
	.zero		1


	//   ....[49]....
        /*0440*/ 	.word	0x000008f0
        /*0444*/ 	.word	0x000000ff
        /*0448*/ 	.word	0x00000198
        /*044c*/ 	.short	0x0100
        /*044e*/ 	.byte	0x07
	.zero		1


	//   ....[50]....
        /*0450*/ 	.word	0x00000900
        /*0454*/ 	.word	0x000000ff
        /*0458*/ 	.word	0x000000c8
        /*045c*/ 	.short	0x0100
        /*045e*/ 	.byte	0x07
	.zero		1


	//   ....[51]....
        /*0460*/ 	.word	0x00000910
        /*0464*/ 	.word	0x000000ff
        /*0468*/ 	.word	0x000001a0
        /*046c*/ 	.short	0x0100
        /*046e*/ 	.byte	0x07
	.zero		1


	//   ....[52]....
        /*0470*/ 	.word	0x00000920
        /*0474*/ 	.word	0x000000ff
        /*0478*/ 	.word	0x000000d0
        /*047c*/ 	.short	0x0100
        /*047e*/ 	.byte	0x07
	.zero		1


	//   ....[53]....
        /*0480*/ 	.word	0x00000930
        /*0484*/ 	.word	0x000000ff
        /*0488*/ 	.word	0x000001a8
        /*048c*/ 	.short	0x0100
        /*048e*/ 	.byte	0x07
	.zero		1


	//   ....[54]....
        /*0490*/ 	.word	0x00000a70
        /*0494*/ 	.word	0x000000ff
        /*0498*/ 	.word	0x000001b0
        /*049c*/ 	.short	0x0100
        /*049e*/ 	.byte	0x07
	.zero		1


	//   ....[55]....
        /*04a0*/ 	.word	0x00000a80
        /*04a4*/ 	.word	0x000000ff
        /*04a8*/ 	.word	0x000001b8
        /*04ac*/ 	.short	0x0100
        /*04ae*/ 	.byte	0x07
	.zero		1


	//   ....[56]....
        /*04b0*/ 	.word	0x00000b70
        /*04b4*/ 	.word	0x000000ff
        /*04b8*/ 	.word	0x000001c0
        /*04bc*/ 	.short	0x0100
        /*04be*/ 	.byte	0x06
	.zero		1


	//   ....[57]....
        /*04c0*/ 	.word	0x00000b80
        /*04c4*/ 	.word	0x000000ff
        /*04c8*/ 	.word	0x000001c8
        /*04cc*/ 	.short	0x0100
        /*04ce*/ 	.byte	0x06
	.zero		1


	//   ....[58]....
        /*04d0*/ 	.word	0x00000cc0
        /*04d4*/ 	.word	0x000000ff
        /*04d8*/ 	.word	0x000001d0
        /*04dc*/ 	.short	0x0100
        /*04de*/ 	.byte	0x06
	.zero		1


	//   ....[59]....
        /*04e0*/ 	.word	0x00000cd0
        /*04e4*/ 	.word	0x000000ff
        /*04e8*/ 	.word	0x000001e0
        /*04ec*/ 	.short	0x0100
        /*04ee*/ 	.byte	0x06
	.zero		1


	//   ....[60]....
        /*04f0*/ 	.word	0x00000ce0
        /*04f4*/ 	.word	0x000000ff
        /*04f8*/ 	.word	0x000001d8
        /*04fc*/ 	.short	0x0100
        /*04fe*/ 	.byte	0x06
	.zero		1


	//   ....[61]....
        /*0500*/ 	.word	0x00000cf0
        /*0504*/ 	.word	0x000000ff
        /*0508*/ 	.word	0x000001e8
        /*050c*/ 	.short	0x0100
        /*050e*/ 	.byte	0x06
	.zero		1


	//   ....[62]....
        /*0510*/ 	.word	0x00000e20
        /*0514*/ 	.word	0x000000ff
        /*0518*/ 	.word	0x000001f0
        /*051c*/ 	.short	0x0100
        /*051e*/ 	.byte	0x07
	.zero		1


	//   ....[63]....
        /*0520*/ 	.word	0x00000e30
        /*0524*/ 	.word	0x000000ff
        /*0528*/ 	.word	0x00000210
        /*052c*/ 	.short	0x0100
        /*052e*/ 	.byte	0x07
	.zero		1


	//   ....[64]....
        /*0530*/ 	.word	0x00000e40
        /*0534*/ 	.word	0x000000ff
        /*0538*/ 	.word	0x000001f8
        /*053c*/ 	.short	0x0100
        /*053e*/ 	.byte	0x07
	.zero		1


	//   ....[65]....
        /*0540*/ 	.word	0x00000e50
        /*0544*/ 	.word	0x000000ff
        /*0548*/ 	.word	0x00000218
        /*054c*/ 	.short	0x0100
        /*054e*/ 	.byte	0x07
	.zero		1


	//   ....[66]....
        /*0550*/ 	.word	0x00000e60
        /*0554*/ 	.word	0x000000ff
        /*0558*/ 	.word	0x00000200
        /*055c*/ 	.short	0x0100
        /*055e*/ 	.byte	0x07
	.zero		1


	//   ....[67]....
        /*0560*/ 	.word	0x00000e70
        /*0564*/ 	.word	0x000000ff
        /*0568*/ 	.word	0x00000220
        /*056c*/ 	.short	0x0100
        /*056e*/ 	.byte	0x07
	.zero		1


	//   ....[68]....
        /*0570*/ 	.word	0x00000e80
        /*0574*/ 	.word	0x000000ff
        /*0578*/ 	.word	0x00000208
        /*057c*/ 	.short	0x0100
        /*057e*/ 	.byte	0x07
	.zero		1


	//   ....[69]....
        /*0580*/ 	.word	0x00000e90
        /*0584*/ 	.word	0x000000ff
        /*0588*/ 	.word	0x00000228
        /*058c*/ 	.short	0x0100
        /*058e*/ 	.byte	0x07
	.zero		1


	//   ....[70]....
        /*0590*/ 	.word	0x00000f80
        /*0594*/ 	.word	0x000000ff
        /*0598*/ 	.word	0x00000230
        /*059c*/ 	.short	0x0100
        /*059e*/ 	.byte	0x06
	.zero		1


	//   ....[71]....
        /*05a0*/ 	.word	0x00000f90
        /*05a4*/ 	.word	0x000000ff
        /*05a8*/ 	.word	0x00000240
        /*05ac*/ 	.short	0x0100
        /*05ae*/ 	.byte	0x06
	.zero		1


	//   ....[72]....
        /*05b0*/ 	.word	0x00000fa0
        /*05b4*/ 	.word	0x000000ff
        /*05b8*/ 	.word	0x00000238
        /*05bc*/ 	.short	0x0100
        /*05be*/ 	.byte	0x06
	.zero		1


	//   ....[73]....
        /*05c0*/ 	.word	0x00000fb0
        /*05c4*/ 	.word	0x000000ff
        /*05c8*/ 	.word	0x00000248
        /*05cc*/ 	.short	0x0100
        /*05ce*/ 	.byte	0x06
	.zero		1


	//   ....[74]....
        /*05d0*/ 	.word	0x00001ad0
        /*05d4*/ 	.word	0x00000000
        /*05d8*/ 	.word	0x00000240
        /*05dc*/ 	.short	0x010a
        /*05de*/ 	.byte	0xff
	.zero		1


	//   ....[75]....
        /*05e0*/ 	.word	0x00001af0
        /*05e4*/ 	.word	0x00000000
        /*05e8*/ 	.word	0x00000230
        /*05ec*/ 	.short	0x0101
        /*05ee*/ 	.byte	0xff
	.zero		1


	//   ....[76]....
        /*05f0*/ 	.word	0x00001bb0
        /*05f4*/ 	.word	0x000000ff
        /*05f8*/ 	.word	0x000000d8
        /*05fc*/ 	.short	0x010a
        /*05fe*/ 	.byte	0x07
	.zero		1


	//   ....[77]....
        /*0600*/ 	.word	0x00001c30
        /*0604*/ 	.word	0x000000ff
        /*0608*/ 	.word	0x000000d8
        /*060c*/ 	.short	0x010a
        /*060e*/ 	.byte	0x21
	.zero		1


	//   ....[78]....
        /*0610*/ 	.word	0x00001dc0
        /*0614*/ 	.word	0x000000ff
        /*0618*/ 	.word	0x000000d8
        /*061c*/ 	.short	0x010a
        /*061e*/ 	.byte	0x09
	.zero		1


	//   ....[79]....
        /*0620*/ 	.word	0x00001ee0
        /*0624*/ 	.word	0x000000ff
        /*0628*/ 	.word	0x000001c8
        /*062c*/ 	.short	0x0101
        /*062e*/ 	.byte	0x06
	.zero		1


	//   ....[80]....
        /*0630*/ 	.word	0x00001f00
        /*0634*/ 	.word	0x000000ff
        /*0638*/ 	.word	0x000000d8
        /*063c*/ 	.short	0x010a
        /*063e*/ 	.byte	0x07
	.zero		1


	//   ....[81]....
        /*0640*/ 	.word	0x00001f80
        /*0644*/ 	.word	0x000000ff
        /*0648*/ 	.word	0x000000d8
        /*064c*/ 	.short	0x010a
        /*064e*/ 	.byte	0x09
	.zero		1


	//   ....[82]....
        /*0650*/ 	.word	0x00002110
        /*0654*/ 	.word	0x000000ff
        /*0658*/ 	.word	0x000000d8
        /*065c*/ 	.short	0x010a
        /*065e*/ 	.byte	0x08
	.zero		1


	//   ....[83]....
        /*0660*/ 	.word	0x00002250
        /*0664*/ 	.word	0x00000003
        /*0668*/ 	.word	0x000001d0
        /*066c*/ 	.short	0x010a
        /*066e*/ 	.byte	0xff
	.zero		1


	//   ....[84]....
        /*0670*/ 	.word	0x000023a0
        /*0674*/ 	.word	0x00000000
        /*0678*/ 	.word	0x00000000
        /*067c*/ 	.short	0x0101
        /*067e*/ 	.byte	0xff
	.zero		1


	//   ....[85]....
        /*0680*/ 	.word	0x00002940
        /*0684*/ 	.word	0x000000ff
        /*0688*/ 	.word	0x00000000
        /*068c*/ 	.short	0x010a
        /*068e*/ 	.byte	0x04
	.zero		1


	//   ....[86]....
        /*0690*/ 	.word	0x000029d0
        /*0694*/ 	.word	0x000000ff
        /*0698*/ 	.word	0x00000000
        /*069c*/ 	.short	0x010a
        /*069e*/ 	.byte	0x04
	.zero		1


	//   ....[87]....
        /*06a0*/ 	.word	0x00002a60
        /*06a4*/ 	.word	0x000000ff
        /*06a8*/ 	.word	0x00000000
        /*06ac*/ 	.short	0x010a
        /*06ae*/ 	.byte	0x04
	.zero		1


	//   ....[88]....
        /*06b0*/ 	.word	0x00002af0
        /*06b4*/ 	.word	0x000000ff
        /*06b8*/ 	.word	0x00000000
        /*06bc*/ 	.short	0x010a
        /*06be*/ 	.byte	0x04
	.zero		1


	//   ....[89]....
        /*06c0*/ 	.word	0x00002b80
        /*06c4*/ 	.word	0x000000ff
        /*06c8*/ 	.word	0x00000000
        /*06cc*/ 	.short	0x010a
        /*06ce*/ 	.byte	0x04
	.zero		1


	//   ....[90]....
        /*06d0*/ 	.word	0x00002c10
        /*06d4*/ 	.word	0x000000ff
        /*06d8*/ 	.word	0x00000000
        /*06dc*/ 	.short	0x010a
        /*06de*/ 	.byte	0x04
	.zero		1


	//   ....[91]....
        /*06e0*/ 	.word	0x00002ca0
        /*06e4*/ 	.word	0x000000ff
        /*06e8*/ 	.word	0x00000000
        /*06ec*/ 	.short	0x010a
        /*06ee*/ 	.byte	0x04
	.zero		1


	//   ....[92]....
        /*06f0*/ 	.word	0x00002d30
        /*06f4*/ 	.word	0x000000ff
        /*06f8*/ 	.word	0x00000000
        /*06fc*/ 	.short	0x010a
        /*06fe*/ 	.byte	0x04
	.zero		1


	//   ....[93]....
        /*0700*/ 	.word	0x00002dc0
        /*0704*/ 	.word	0x000000ff
        /*0708*/ 	.word	0x00000000
        /*070c*/ 	.short	0x010a
        /*070e*/ 	.byte	0x04
	.zero		1


	//   ....[94]....
        /*0710*/ 	.word	0x00002e50
        /*0714*/ 	.word	0x000000ff
        /*0718*/ 	.word	0x00000000
        /*071c*/ 	.short	0x010a
        /*071e*/ 	.byte	0x04
	.zero		1


	//   ....[95]....
        /*0720*/ 	.word	0x00002ee0
        /*0724*/ 	.word	0x000000ff
        /*0728*/ 	.word	0x00000000
        /*072c*/ 	.short	0x010a
        /*072e*/ 	.byte	0x04
	.zero		1


	//   ....[96]....
        /*0730*/ 	.word	0x00002f70
        /*0734*/ 	.word	0x000000ff
        /*0738*/ 	.word	0x00000000
        /*073c*/ 	.short	0x010a
        /*073e*/ 	.byte	0x04
	.zero		1


	//   ....[97]....
        /*0740*/ 	.word	0x00003000
        /*0744*/ 	.word	0x000000ff
        /*0748*/ 	.word	0x00000000
        /*074c*/ 	.short	0x010a
        /*074e*/ 	.byte	0x04
	.zero		1


	//   ....[98]....
        /*0750*/ 	.word	0x00003090
        /*0754*/ 	.word	0x000000ff
        /*0758*/ 	.word	0x00000000
        /*075c*/ 	.short	0x010a
        /*075e*/ 	.byte	0x04
	.zero		1


	//   ....[99]....
        /*0760*/ 	.word	0x00003120
        /*0764*/ 	.word	0x000000ff
        /*0768*/ 	.word	0x00000000
        /*076c*/ 	.short	0x010a
        /*076e*/ 	.byte	0x04
	.zero		1


	//   ....[100]....
        /*0770*/ 	.word	0x000031b0
        /*0774*/ 	.word	0x000000ff
        /*0778*/ 	.word	0x00000000
        /*077c*/ 	.short	0x010a
        /*077e*/ 	.byte	0x04
	.zero		1


	//   ....[101]....
        /*0780*/ 	.word	0x00003240
        /*0784*/ 	.word	0x000000ff
        /*0788*/ 	.word	0x00000000
        /*078c*/ 	.short	0x010a
        /*078e*/ 	.byte	0x04
	.zero		1


	//   ....[102]....
        /*0790*/ 	.word	0x000032d0
        /*0794*/ 	.word	0x000000ff
        /*0798*/ 	.word	0x00000000
        /*079c*/ 	.short	0x010a
        /*079e*/ 	.byte	0x04
	.zero		1


	//   ....[103]....
        /*07a0*/ 	.word	0x00003360
        /*07a4*/ 	.word	0x000000ff
        /*07a8*/ 	.word	0x00000000
        /*07ac*/ 	.short	0x010a
        /*07ae*/ 	.byte	0x04
	.zero		1


	//   ....[104]....
        /*07b0*/ 	.word	0x000033f0
        /*07b4*/ 	.word	0x000000ff
        /*07b8*/ 	.word	0x00000000
        /*07bc*/ 	.short	0x010a
        /*07be*/ 	.byte	0x04
	.zero		1


	//   ....[105]....
        /*07c0*/ 	.word	0x00003480
        /*07c4*/ 	.word	0x000000ff
        /*07c8*/ 	.word	0x00000000
        /*07cc*/ 	.short	0x010a
        /*07ce*/ 	.byte	0x04
	.zero		1


	//   ....[106]....
        /*07d0*/ 	.word	0x00003510
        /*07d4*/ 	.word	0x000000ff
        /*07d8*/ 	.word	0x00000000
        /*07dc*/ 	.short	0x010a
        /*07de*/ 	.byte	0x04
	.zero		1


	//   ....[107]....
        /*07e0*/ 	.word	0x000035a0
        /*07e4*/ 	.word	0x000000ff
        /*07e8*/ 	.word	0x00000000
        /*07ec*/ 	.short	0x010a
        /*07ee*/ 	.byte	0x04
	.zero		1


	//   ....[108]....
        /*07f0*/ 	.word	0x00003630
        /*07f4*/ 	.word	0x000000ff
        /*07f8*/ 	.word	0x00000000
        /*07fc*/ 	.short	0x010a
        /*07fe*/ 	.byte	0x04
	.zero		1


	//   ....[109]....
        /*0800*/ 	.word	0x000036c0
        /*0804*/ 	.word	0x000000ff
        /*0808*/ 	.word	0x00000000
        /*080c*/ 	.short	0x010a
        /*080e*/ 	.byte	0x04
	.zero		1


	//   ....[110]....
        /*0810*/ 	.word	0x00003750
        /*0814*/ 	.word	0x000000ff
        /*0818*/ 	.word	0x00000000
        /*081c*/ 	.short	0x010a
        /*081e*/ 	.byte	0x04
	.zero		1


	//   ....[111]....
        /*0820*/ 	.word	0x000037f0
        /*0824*/ 	.word	0x00000000
        /*0828*/ 	.word	0x00000000
        /*082c*/ 	.short	0x010a
        /*082e*/ 	.byte	0xff
	.zero		1


	//   ....[112]....
        /*0830*/ 	.word	0x00003910
        /*0834*/ 	.word	0x00000002
        /*0838*/ 	.word	0x00000230
        /*083c*/ 	.short	0x010a
        /*083e*/ 	.byte	0xff
	.zero		1


	//   ....[113]....
        /*0840*/ 	.word	0x00003970
        /*0844*/ 	.word	0x00000004
        /*0848*/ 	.word	0x00000000
        /*084c*/ 	.short	0x0101
        /*084e*/ 	.byte	0xff
	.zero		1


	//   ....[114]....
        /*0850*/ 	.word	0x00003990
        /*0854*/ 	.word	0x000000ff
        /*0858*/ 	.word	0x000001e0
        /*085c*/ 	.short	0x010a
        /*085e*/ 	.byte	0x05
	.zero		1


	//   ....[115]....
        /*0860*/ 	.word	0x00003ab0
        /*0864*/ 	.word	0x00000002
        /*0868*/ 	.word	0x000001d0
        /*086c*/ 	.short	0x010a
        /*086e*/ 	.byte	0xff
	.zero		1


	//   ....[116]....
        /*0870*/ 	.word	0x00003bc0
        /*0874*/ 	.word	0x00000002
        /*0878*/ 	.word	0x00000000
        /*087c*/ 	.short	0x0101
        /*087e*/ 	.byte	0xff
	.zero		1


	//   ....[117]....
        /*0880*/ 	.word	0x00003c50
        /*0884*/ 	.word	0x000000ff
        /*0888*/ 	.word	0x000001e0
        /*088c*/ 	.short	0x0106
        /*088e*/ 	.byte	0x05
	.zero		1


	//   ....[118]....
        /*0890*/ 	.word	0x00003c70
        /*0894*/ 	.word	0x000000ff
        /*0898*/ 	.word	0x000001e0
        /*089c*/ 	.short	0x010a
        /*089e*/ 	.byte	0x05
	.zero		1


	//   ....[119]....
        /*08a0*/ 	.word	0x00003d00
        /*08a4*/ 	.word	0x000000ff
        /*08a8*/ 	.word	0x000001e0
        /*08ac*/ 	.short	0x0106
        /*08ae*/ 	.byte	0x04
	.zero		1


	//   ....[120]....
        /*08b0*/ 	.word	0x00003d40
        /*08b4*/ 	.word	0x00000000
        /*08b8*/ 	.word	0x000001e0
        /*08bc*/ 	.short	0x010a
        /*08be*/ 	.byte	0xff
	.zero		1


	//   ....[121]....
        /*08c0*/ 	.word	0x00004230
        /*08c4*/ 	.word	0x00000000
        /*08c8*/ 	.word	0x000001d0
        /*08cc*/ 	.short	0x010a
        /*08ce*/ 	.byte	0xff
	.zero		1


	//   ....[122]....
        /*08d0*/ 	.word	0x00004330
        /*08d4*/ 	.word	0x00000003
        /*08d8*/ 	.word	0x00000000
        /*08dc*/ 	.short	0x0101
        /*08de*/ 	.byte	0xff
	.zero		1


	//   ....[123]....
        /*08e0*/ 	.word	0x00004340
        /*08e4*/ 	.word	0x000000ff
        /*08e8*/ 	.word	0x00000000
        /*08ec*/ 	.short	0x010a
        /*08ee*/ 	.byte	0x05
	.zero		1


	//   ....[124]....
        /*08f0*/ 	.word	0x00004360
        /*08f4*/ 	.word	0x000000ff
        /*08f8*/ 	.word	0x00000210
        /*08fc*/ 	.short	0x010a
        /*08fe*/ 	.byte	0x0f
	.zero		1


	//   ....[125]....
        /*0900*/ 	.word	0x00004490
        /*0904*/ 	.word	0x000000ff
        /*0908*/ 	.word	0x00000000
        /*090c*/ 	.short	0x010a
        /*090e*/ 	.byte	0x07
	.zero		1


	//   ....[126]....
        /*0910*/ 	.word	0x000045a0
        /*0914*/ 	.word	0x000000ff
        /*0918*/ 	.word	0x00000000
        /*091c*/ 	.short	0x010a
        /*091e*/ 	.byte	0x14
	.zero		1


	//   ....[127]....
        /*0920*/ 	.word	0x00004770
        /*0924*/ 	.word	0x000000ff
        /*0928*/ 	.word	0x00000000
        /*092c*/ 	.short	0x010a
        /*092e*/ 	.byte	0x05
	.zero		1


	//   ....[128]....
        /*0930*/ 	.word	0x00004800
        /*0934*/ 	.word	0x000000ff
        /*0938*/ 	.word	0x00000000
        /*093c*/ 	.short	0x010a
        /*093e*/ 	.byte	0x05
	.zero		1


	//   ....[129]....
        /*0940*/ 	.word	0x00004890
        /*0944*/ 	.word	0x000000ff
        /*0948*/ 	.word	0x00000000
        /*094c*/ 	.short	0x010a
        /*094e*/ 	.byte	0x05
	.zero		1


	//   ....[130]....
        /*0950*/ 	.word	0x00004920
        /*0954*/ 	.word	0x000000ff
        /*0958*/ 	.word	0x00000000
        /*095c*/ 	.short	0x010a
        /*095e*/ 	.byte	0x06
	.zero		1


	//   ....[131]....
        /*0960*/ 	.word	0x00004e10
        /*0964*/ 	.word	0x00000003
        /*0968*/ 	.word	0x000001d0
        /*096c*/ 	.short	0x010a
        /*096e*/ 	.byte	0xff
	.zero		1


	//   ....[132]....
        /*0970*/ 	.word	0x00004f80
        /*0974*/ 	.word	0x00000000
        /*0978*/ 	.word	0x00000000
        /*097c*/ 	.short	0x0101
        /*097e*/ 	.byte	0xff
	.zero		1


	//   ....[133]....
        /*0980*/ 	.word	0x00005440
        /*0984*/ 	.word	0x000000ff
        /*0988*/ 	.word	0x000001c8
        /*098c*/ 	.short	0x010a
        /*098e*/ 	.byte	0x1d
	.zero		1


	//   ....[134]....
        /*0990*/ 	.word	0x000055c0
        /*0994*/ 	.word	0x000000ff
        /*0998*/ 	.word	0x000001b8
        /*099c*/ 	.short	0x010a
        /*099e*/ 	.byte	0x1d
	.zero		1


	//   ....[135]....
        /*09a0*/ 	.word	0x00005ac0
        /*09a4*/ 	.word	0x000000ff
        /*09a8*/ 	.word	0x000001b0
        /*09ac*/ 	.short	0x010b
        /*09ae*/ 	.byte	0x1d
	.zero		1


	//   ....[136]....
        /*09b0*/ 	.word	0x00005ad0
        /*09b4*/ 	.word	0x000000ff
        /*09b8*/ 	.word	0x00000000
        /*09bc*/ 	.short	0x0101
        /*09be*/ 	.byte	0x3c
	.zero		1


	//   ....[137]....
        /*09c0*/ 	.word	0x00005b10
        /*09c4*/ 	.word	0x00000000
        /*09c8*/ 	.word	0x000001b8
        /*09cc*/ 	.short	0x010a
        /*09ce*/ 	.byte	0xff
	.zero		1


	//   ....[138]....
        /*09d0*/ 	.word	0x00005da0
        /*09d4*/ 	.word	0x00000000
        /*09d8*/ 	.word	0x000001d0
        /*09dc*/ 	.short	0x010a
        /*09de*/ 	.byte	0xff
	.zero		1


	//   ....[139]....
        /*09e0*/ 	.word	0x00005e70
        /*09e4*/ 	.word	0x00000000
        /*09e8*/ 	.word	0x00000000
        /*09ec*/ 	.short	0x0101
        /*09ee*/ 	.byte	0xff
	.zero		1


	//   ....[140]....
        /*09f0*/ 	.word	0x000067f0
        /*09f4*/ 	.word	0x000000ff
        /*09f8*/ 	.word	0x000001b0
        /*09fc*/ 	.short	0x010a
        /*09fe*/ 	.byte	0x3f
	.zero		1


	//   ....[141]....
        /*0a00*/ 	.word	0x00006800
        /*0a04*/ 	.word	0x000000ff
        /*0a08*/ 	.word	0x000001f0
        /*0a0c*/ 	.short	0x010a
        /*0a0e*/ 	.byte	0x06
	.zero		1


	//   ....[142]....
        /*0a10*/ 	.word	0x00006890
        /*0a14*/ 	.word	0x000000ff
        /*0a18*/ 	.word	0x000001b0
        /*0a1c*/ 	.short	0x010a
        /*0a1e*/ 	.byte	0x3f
	.zero		1


	//   ....[143]....
        /*0a20*/ 	.word	0x00006b50
        /*0a24*/ 	.word	0x000000ff
        /*0a28*/ 	.word	0x00000000
        /*0a2c*/ 	.short	0x0101
        /*0a2e*/ 	.byte	0x04
	.zero		1


	//   ....[144]....
        /*0a30*/ 	.word	0x00006b90
        /*0a34*/ 	.word	0x000000ff
        /*0a38*/ 	.word	0x000001f0
        /*0a3c*/ 	.short	0x010a
        /*0a3e*/ 	.byte	0x04
	.zero		1


	//   ....[145]....
        /*0a40*/ 	.word	0x000088f0
        /*0a44*/ 	.word	0x000000ff
        /*0a48*/ 	.word	0x00000000
        /*0a4c*/ 	.short	0x0101
        /*0a4e*/ 	.byte	0x04
	.zero		1


	//   ....[146]....
        /*0a50*/ 	.word	0x00009930
        /*0a54*/ 	.word	0x00000000
        /*0a58*/ 	.word	0x00000240
        /*0a5c*/ 	.short	0x010a
        /*0a5e*/ 	.byte	0xff
	.zero		1


	//   ....[147]....
        /*0a60*/ 	.word	0x00009990
        /*0a64*/ 	.word	0x00000000
        /*0a68*/ 	.word	0x000000d8
        /*0a6c*/ 	.short	0x010a
        /*0a6e*/ 	.byte	0xff
	.zero		1


	//   ....[148]....
        /*0a70*/ 	.word	0x000099f0
        /*0a74*/ 	.word	0x00000000
        /*0a78*/ 	.word	0x000000d8
        /*0a7c*/ 	.short	0x010a
        /*0a7e*/ 	.byte	0xff
	.zero		1


	//   ....[149]....
        /*0a80*/ 	.word	0x00009a40
        /*0a84*/ 	.word	0x00000003
        /*0a88*/ 	.word	0x000001d0
        /*0a8c*/ 	.short	0x010a
        /*0a8e*/ 	.byte	0xff
	.zero		1


	//   ....[150]....
        /*0a90*/ 	.word	0x00009aa0
        /*0a94*/ 	.word	0x00000000
        /*0a98*/ 	.word	0x00000000
        /*0a9c*/ 	.short	0x010a
        /*0a9e*/ 	.byte	0xff
	.zero		1


	//   ....[151]....
        /*0aa0*/ 	.word	0x00009b00
        /*0aa4*/ 	.word	0x00000000
        /*0aa8*/ 	.word	0x00000000
        /*0aac*/ 	.short	0x010a
        /*0aae*/ 	.byte	0xff
	.zero		1


	//   ....[152]....
        /*0ab0*/ 	.word	0x00009b60
        /*0ab4*/ 	.word	0x00000000
        /*0ab8*/ 	.word	0x00000000
        /*0abc*/ 	.short	0x010a
        /*0abe*/ 	.byte	0xff
	.zero		1


	//   ....[153]....
        /*0ac0*/ 	.word	0x00009bc0
        /*0ac4*/ 	.word	0x00000000
        /*0ac8*/ 	.word	0x00000000
        /*0acc*/ 	.short	0x010a
        /*0ace*/ 	.byte	0xff
	.zero		1


	//   ....[154]....
        /*0ad0*/ 	.word	0x00009c20
        /*0ad4*/ 	.word	0x00000000
        /*0ad8*/ 	.word	0x00000000
        /*0adc*/ 	.short	0x010a
        /*0ade*/ 	.byte	0xff
	.zero		1


	//   ....[155]....
        /*0ae0*/ 	.word	0x00009c80
        /*0ae4*/ 	.word	0x00000000
        /*0ae8*/ 	.word	0x00000000
        /*0aec*/ 	.short	0x010a
        /*0aee*/ 	.byte	0xff
	.zero		1


	//   ....[156]....
        /*0af0*/ 	.word	0x00009ce0
        /*0af4*/ 	.word	0x00000000
        /*0af8*/ 	.word	0x00000000
        /*0afc*/ 	.short	0x010a
        /*0afe*/ 	.byte	0xff
	.zero		1


	//   ....[157]....
        /*0b00*/ 	.word	0x00009d40
        /*0b04*/ 	.word	0x00000000
        /*0b08*/ 	.word	0x00000000
        /*0b0c*/ 	.short	0x010a
        /*0b0e*/ 	.byte	0xff
	.zero		1


	//   ....[158]....
        /*0b10*/ 	.word	0x00009da0
        /*0b14*/ 	.word	0x00000000
        /*0b18*/ 	.word	0x00000000
        /*0b1c*/ 	.short	0x010a
        /*0b1e*/ 	.byte	0xff
	.zero		1


	//   ....[159]....
        /*0b20*/ 	.word	0x00009e00
        /*0b24*/ 	.word	0x00000000
        /*0b28*/ 	.word	0x00000000
        /*0b2c*/ 	.short	0x010a
        /*0b2e*/ 	.byte	0xff
	.zero		1


	//   ....[160]....
        /*0b30*/ 	.word	0x00009e60
        /*0b34*/ 	.word	0x00000000
        /*0b38*/ 	.word	0x00000000
        /*0b3c*/ 	.short	0x010a
        /*0b3e*/ 	.byte	0xff
	.zero		1


	//   ....[161]....
        /*0b40*/ 	.word	0x00009ec0
        /*0b44*/ 	.word	0x00000000
        /*0b48*/ 	.word	0x00000000
        /*0b4c*/ 	.short	0x010a
        /*0b4e*/ 	.byte	0xff
	.zero		1


	//   ....[162]....
        /*0b50*/ 	.word	0x00009f20
        /*0b54*/ 	.word	0x00000000
        /*0b58*/ 	.word	0x00000000
        /*0b5c*/ 	.short	0x010a
        /*0b5e*/ 	.byte	0xff
	.zero		1


	//   ....[163]....
        /*0b60*/ 	.word	0x00009f80
        /*0b64*/ 	.word	0x00000000
        /*0b68*/ 	.word	0x00000000
        /*0b6c*/ 	.short	0x010a
        /*0b6e*/ 	.byte	0xff
	.zero		1


	//   ....[164]....
        /*0b70*/ 	.word	0x00009fe0
        /*0b74*/ 	.word	0x00000000
        /*0b78*/ 	.word	0x00000000
        /*0b7c*/ 	.short	0x010a
        /*0b7e*/ 	.byte	0xff
	.zero		1


	//   ....[165]....
        /*0b80*/ 	.word	0x0000a040
        /*0b84*/ 	.word	0x00000000
        /*0b88*/ 	.word	0x00000000
        /*0b8c*/ 	.short	0x010a
        /*0b8e*/ 	.byte	0xff
	.zero		1


	//   ....[166]....
        /*0b90*/ 	.word	0x0000a0a0
        /*0b94*/ 	.word	0x00000000
        /*0b98*/ 	.word	0x00000000
        /*0b9c*/ 	.short	0x010a
        /*0b9e*/ 	.byte	0xff
	.zero		1


	//   ....[167]....
        /*0ba0*/ 	.word	0x0000a100
        /*0ba4*/ 	.word	0x00000000
        /*0ba8*/ 	.word	0x00000000
        /*0bac*/ 	.short	0x010a
        /*0bae*/ 	.byte	0xff
	.zero		1


	//   ....[168]....
        /*0bb0*/ 	.word	0x0000a160
        /*0bb4*/ 	.word	0x00000000
        /*0bb8*/ 	.word	0x00000000
        /*0bbc*/ 	.short	0x010a
        /*0bbe*/ 	.byte	0xff
	.zero		1


	//   ....[169]....
        /*0bc0*/ 	.word	0x0000a1c0
        /*0bc4*/ 	.word	0x00000000
        /*0bc8*/ 	.word	0x00000000
        /*0bcc*/ 	.short	0x010a
        /*0bce*/ 	.byte	0xff
	.zero		1


	//   ....[170]....
        /*0bd0*/ 	.word	0x0000a220
        /*0bd4*/ 	.word	0x00000000
        /*0bd8*/ 	.word	0x00000000
        /*0bdc*/ 	.short	0x010a
        /*0bde*/ 	.byte	0xff
	.zero		1


	//   ....[171]....
        /*0be0*/ 	.word	0x0000a280
        /*0be4*/ 	.word	0x00000000
        /*0be8*/ 	.word	0x00000000
        /*0bec*/ 	.short	0x010a
        /*0bee*/ 	.byte	0xff
	.zero		1


	//   ....[172]....
        /*0bf0*/ 	.word	0x0000a2e0
        /*0bf4*/ 	.word	0x00000000
        /*0bf8*/ 	.word	0x00000000
        /*0bfc*/ 	.short	0x010a
        /*0bfe*/ 	.byte	0xff
	.zero		1


	//   ....[173]....
        /*0c00*/ 	.word	0x0000a340
        /*0c04*/ 	.word	0x00000000
        /*0c08*/ 	.word	0x00000000
        /*0c0c*/ 	.short	0x010a
        /*0c0e*/ 	.byte	0xff
	.zero		1


	//   ....[174]....
        /*0c10*/ 	.word	0x0000a3a0
        /*0c14*/ 	.word	0x00000000
        /*0c18*/ 	.word	0x00000000
        /*0c1c*/ 	.short	0x010a
        /*0c1e*/ 	.byte	0xff
	.zero		1


	//   ....[175]....
        /*0c20*/ 	.word	0x0000a400
        /*0c24*/ 	.word	0x00000000
        /*0c28*/ 	.word	0x00000000
        /*0c2c*/ 	.short	0x010a
        /*0c2e*/ 	.byte	0xff
	.zero		1


	//   ....[176]....
        /*0c30*/ 	.word	0x0000a450
        /*0c34*/ 	.word	0x00000002
        /*0c38*/ 	.word	0x00000230
        /*0c3c*/ 	.short	0x010a
        /*0c3e*/ 	.byte	0xff
	.zero		1


	//   ....[177]....
        /*0c40*/ 	.word	0x0000a4b0
        /*0c44*/ 	.word	0x00000002
        /*0c48*/ 	.word	0x000001e0
        /*0c4c*/ 	.short	0x010a
        /*0c4e*/ 	.byte	0xff
	.zero		1


	//   ....[178]....
        /*0c50*/ 	.word	0x0000a500
        /*0c54*/ 	.word	0x00000002
        /*0c58*/ 	.word	0x000001d0
        /*0c5c*/ 	.short	0x010a
        /*0c5e*/ 	.byte	0xff
	.zero		1


	//   ....[179]....
        /*0c60*/ 	.word	0x0000a560
        /*0c64*/ 	.word	0x00000000
        /*0c68*/ 	.word	0x000001e0
        /*0c6c*/ 	.short	0x010a
        /*0c6e*/ 	.byte	0xff
	.zero		1


	//   ....[180]....
        /*0c70*/ 	.word	0x0000a5b0
        /*0c74*/ 	.word	0x00000000
        /*0c78*/ 	.word	0x000001d0
        /*0c7c*/ 	.short	0x010a
        /*0c7e*/ 	.byte	0xff
	.zero		1


	//   ....[181]....
        /*0c80*/ 	.word	0x0000a610
        /*0c84*/ 	.word	0x00000003
        /*0c88*/ 	.word	0x00000210
        /*0c8c*/ 	.short	0x010a
        /*0c8e*/ 	.byte	0xff
	.zero		1


	//   ....[182]....
        /*0c90*/ 	.word	0x0000a670
        /*0c94*/ 	.word	0x00000000
        /*0c98*/ 	.word	0x00000000
        /*0c9c*/ 	.short	0x010a
        /*0c9e*/ 	.byte	0xff
	.zero		1


	//   ....[183]....
        /*0ca0*/ 	.word	0x0000a6d0
        /*0ca4*/ 	.word	0x00000000
        /*0ca8*/ 	.word	0x00000000
        /*0cac*/ 	.short	0x010a
        /*0cae*/ 	.byte	0xff
	.zero		1


	//   ....[184]....
        /*0cb0*/ 	.word	0x0000a730
        /*0cb4*/ 	.word	0x00000000
        /*0cb8*/ 	.word	0x00000000
        /*0cbc*/ 	.short	0x010a
        /*0cbe*/ 	.byte	0xff
	.zero		1


	//   ....[185]....
        /*0cc0*/ 	.word	0x0000a790
        /*0cc4*/ 	.word	0x00000000
        /*0cc8*/ 	.word	0x00000000
        /*0ccc*/ 	.short	0x010a
        /*0cce*/ 	.byte	0xff
	.zero		1


	//   ....[186]....
        /*0cd0*/ 	.word	0x0000a7f0
        /*0cd4*/ 	.word	0x00000000
        /*0cd8*/ 	.word	0x00000000
        /*0cdc*/ 	.short	0x010a
        /*0cde*/ 	.byte	0xff
	.zero		1


	//   ....[187]....
        /*0ce0*/ 	.word	0x0000a840
        /*0ce4*/ 	.word	0x00000003
        /*0ce8*/ 	.word	0x000001d0
        /*0cec*/ 	.short	0x010a
        /*0cee*/ 	.byte	0xff
	.zero		1


	//   ....[188]....
        /*0cf0*/ 	.word	0x0000a8a0
        /*0cf4*/ 	.word	0x00000000
        /*0cf8*/ 	.word	0x000001c8
        /*0cfc*/ 	.short	0x010a
        /*0cfe*/ 	.byte	0xff
	.zero		1


	//   ....[189]....
        /*0d00*/ 	.word	0x0000a900
        /*0d04*/ 	.word	0x00000003
        /*0d08*/ 	.word	0x000001b8
        /*0d0c*/ 	.short	0x010a
        /*0d0e*/ 	.byte	0xff
	.zero		1


	//   ....[190]....
        /*0d10*/ 	.word	0x0000a950
        /*0d14*/ 	.word	0x00000000
        /*0d18*/ 	.word	0x000001d0
        /*0d1c*/ 	.short	0x010a
        /*0d1e*/ 	.byte	0xff
	.zero		1


	//   ....[191]....
        /*0d20*/ 	.word	0x0000a9b0
        /*0d24*/ 	.word	0x00000000
        /*0d28*/ 	.word	0x000001b0
        /*0d2c*/ 	.short	0x010a
        /*0d2e*/ 	.byte	0xff
	.zero		1


	//   ....[192]....
        /*0d30*/ 	.word	0x0000aa30
        /*0d34*/ 	.word	0x00000000
        /*0d38*/ 	.word	0x000001f0
        /*0d3c*/ 	.short	0x010a
        /*0d3e*/ 	.byte	0xff
	.zero		1


	//----- nvinfo : EIATTR_NUM_MBARRIERS
	.align		4
.L_44:
        /*0d40*/ 	.byte	0x03, 0x38
        /*0d42*/ 	.short	0x004a


	//----- nvinfo : EIATTR_EXIT_INSTR_OFFSETS
	.align		4
        /*0d44*/ 	.byte	0x04, 0x1c
        /*0d46*/ 	.short	(.L_46 - .L_45)


	//   ....[0]....
.L_45:
        /*0d48*/ 	.word	0x00003820


	//   ....[1]....
        /*0d4c*/ 	.word	0x00003d10


	//   ....[2]....
        /*0d50*/ 	.word	0x00003d70


	//   ....[3]....
        /*0d54*/ 	.word	0x00004b80


	//   ....[4]....
        /*0d58*/ 	.word	0x00005b40


	//   ....[5]....
        /*0d5c*/ 	.word	0x00005b80


	//   ....[6]....
        /*0d60*/ 	.word	0x00009920


	//----- nvinfo : EIATTR_MAX_THREADS
	.align		4
.L_46:
        /*0d64*/ 	.byte	0x04, 0x05
        /*0d66*/ 	.short	(.L_48 - .L_47)
.L_47:
        /*0d68*/ 	.word	0x00000100
        /*0d6c*/ 	.word	0x00000001
        /*0d70*/ 	.word	0x00000001


	//----- nvinfo : EIATTR_CRS_STACK_SIZE
	.align		4
.L_48:
        /*0d74*/ 	.byte	0x04, 0x1e
        /*0d76*/ 	.short	(.L_50 - .L_49)
.L_49:
        /*0d78*/ 	.word	0x00000000


	//----- nvinfo : EIATTR_CBANK_PARAM_SIZE
	.align		4
.L_50:
        /*0d7c*/ 	.byte	0x03, 0x19
        /*0d7e*/ 	.short	0x0800


	//----- nvinfo : EIATTR_PARAM_CBANK
	.align		4
        /*0d80*/ 	.byte	0x04, 0x0a
        /*0d82*/ 	.short	(.L_52 - .L_51)
	.align		4
.L_51:
        /*0d84*/ 	.word	index@(.nv.constant0._ZN7cutlass13device_kernelINS_4gemm6kernel13GemmUniversalIN4cute5tupleIJiiiiEEENS1_10collective13CollectiveMmaINS1_35MainloopSm100TmaUmmaWarpSpecializedILi27ELi2ELi4ENS5_IJNS4_1CILi2EEENSA_ILi1EEESC_EEEEENS5_IJNSA_ILi64EEENSA_ILi176EEENSA_ILi32EEEEEENS_12float_e4m3_tENS5_IJlSC_lEEESJ_SK_NS4_8TiledMMAINS4_8MMA_AtomIJNS4_10MMA_TraitsINS4_19SM100_MMA_F8F6F4_SSEJSJ_SJ_fSF_SG_NS4_17integral_constantINS4_4UMMA5MajorELSR_0EEESS_NSP_INSQ_7ScaleInELST_0EEESU_EEEEEENS4_6LayoutINS5_IJSC_SC_SC_EEENS5_IJNSA_ILi0EEESZ_SZ_EEEEENS5_IJNS4_10UnderscoreES12_S12_EEEEENS4_13SM90_TMA_LOADENS4_14ComposedLayoutINS4_7SwizzleILi1ELi4ELi3EEENS4_18smem_ptr_flag_bitsILi8EEENSX_INS5_IJNSA_ILi8EEESH_EEENS5_IJSH_SC_EEEEEEEvNS4_8identityENS4_23SM90_TMA_LOAD_MULTICASTES1F_vS1G_EENS_8epilogue10collective18CollectiveEpilogueINS1J_23Sm100TmaWarpSpecializedILi1ELi1ELi88ELb0ELb0EEEJSI_NS5_IJNSX_ISF_SC_EENSX_ISG_SC_EEEEESJ_SK_SJ_SK_NS1J_6fusion15FusionCallbacksIS1N_NS1R_17LinearCombinationISJ_fSJ_fLNS_15FloatRoundStyleE2EEESI_S1Q_JEEENS4_5SM1004TMEM4LOAD25SM100_TMEM_LOAD_16dp32b8xES15_NS16_INS17_ILi0ELi4ELi3EEES1A_NSX_INS5_IJS1B_NSA_ILi16EEEEEENS5_IJS22_SC_EEEEEEENS4_39AutoVectorizingCopyWithAssumedAlignmentILi128EEENS4_14SM90_TMA_STOREES26_S28_S28_EEEvvEEEEvNT_6ParamsE)
        /*0d88*/ 	.short	0x0380
        /*0d8a*/ 	.short	0x0800


	//----- nvinfo : EIATTR_SW_WAR
	.align		4
.L_52:
        /*0d8c*/ 	.byte	0x04, 0x36
        /*0d8e*/ 	.short	(.L_54 - .L_53)
.L_53:
        /*0d90*/ 	.word	0x00000008
.L_54:


//--------------------- .nv.callgraph             --------------------------
	.section	.nv.callgraph,"",@"SHT_CUDA_CALLGRAPH"
	.align	4
	.sectionentsize	8
	.align		4
        /*0000*/ 	.word	0x00000000
	.align		4
        /*0004*/ 	.word	0xffffffff
	.align		4
        /*0008*/ 	.word	index@(_ZN7cutlass13device_kernelINS_4gemm6kernel13GemmUniversalIN4cute5tupleIJiiiiEEENS1_10collective13CollectiveMmaINS1_35MainloopSm100TmaUmmaWarpSpecializedILi27ELi2ELi4ENS5_IJNS4_1CILi2EEENSA_ILi1EEESC_EEEEENS5_IJNSA_ILi64EEENSA_ILi176EEENSA_ILi32EEEEEENS_12float_e4m3_tENS5_IJlSC_lEEESJ_SK_NS4_8TiledMMAINS4_8MMA_AtomIJNS4_10MMA_TraitsINS4_19SM100_MMA_F8F6F4_SSEJSJ_SJ_fSF_SG_NS4_17integral_constantINS4_4UMMA5MajorELSR_0EEESS_NSP_INSQ_7ScaleInELST_0EEESU_EEEEEENS4_6LayoutINS5_IJSC_SC_SC_EEENS5_IJNSA_ILi0EEESZ_SZ_EEEEENS5_IJNS4_10UnderscoreES12_S12_EEEEENS4_13SM90_TMA_LOADENS4_14ComposedLayoutINS4_7SwizzleILi1ELi4ELi3EEENS4_18smem_ptr_flag_bitsILi8EEENSX_INS5_IJNSA_ILi8EEESH_EEENS5_IJSH_SC_EEEEEEEvNS4_8identityENS4_23SM90_TMA_LOAD_MULTICASTES1F_vS1G_EENS_8epilogue10collective18CollectiveEpilogueINS1J_23Sm100TmaWarpSpecializedILi1ELi1ELi88ELb0ELb0EEEJSI_NS5_IJNSX_ISF_SC_EENSX_ISG_SC_EEEEESJ_SK_SJ_SK_NS1J_6fusion15FusionCallbacksIS1N_NS1R_17LinearCombinationISJ_fSJ_fLNS_15FloatRoundStyleE2EEESI_S1Q_JEEENS4_5SM1004TMEM4LOAD25SM100_TMEM_LOAD_16dp32b8xES15_NS16_INS17_ILi0ELi4ELi3EEES1A_NSX_INS5_IJS1B_NSA_ILi16EEEEEENS5_IJS22_SC_EEEEEEENS4_39AutoVectorizingCopyWithAssumedAlignmentILi128EEENS4_14SM90_TMA_STOREES26_S28_S28_EEEvvEEEEvNT_6ParamsE)
	.align		4
        /*000c*/ 	.word	index@(__assertfail)
	.align		4
        /*0010*/ 	.word	0x00000000
	.align		4
        /*0014*/ 	.word	0xfffffffe
	.align		4
        /*0018*/ 	.word	0x00000000
	.align		4
        /*001c*/ 	.word	0xfffffffd
	.align		4
        /*0020*/ 	.word	0x00000000
	.align		4
        /*0024*/ 	.word	0xfffffffc


//--------------------- .nv.constant4             --------------------------
	.section	.nv.constant4,"a",@progbits
	.align	8
	.align		8
.nv.constant4:
        /*0000*/ 	.dword	__assertfail
	.align		8
        /*0008*/ 	.dword	__unnamed_1
	.align		8
        /*0010*/ 	.dword	_ZN40_INTERNAL_97c5afbc_4_k_cu_9d20939c_158934cuda3std3__45__cpo5beginE
	.align		8
        /*0018*/ 	.dword	_ZN40_INTERNAL_97c5afbc_4_k_cu_9d20939c_158934cuda3std3__45__cpo3endE
	.align		8
        /*0020*/ 	.dword	_ZN40_INTERNAL_97c5afbc_4_k_cu_9d20939c_158934cuda3std3__45__cpo6cbeginE
	.align		8
        /*0028*/ 	.dword	_ZN40_INTERNAL_97c5afbc_4_k_cu_9d20939c_158934cuda3std3__45__cpo4cendE
	.align		8
        /*0030*/ 	.dword	_ZN40_INTERNAL_97c5afbc_4_k_cu_9d20939c_158934cuda3std3__442_GLOBAL__N__97c5afbc_4_k_cu_9d20939c_158936ignoreE
	.align		8
        /*0038*/ 	.dword	_ZN40_INTERNAL_97c5afbc_4_k_cu_9d20939c_158934cuda3std3__419piecewise_constructE
	.align		8
        /*0040*/ 	.dword	_ZN40_INTERNAL_97c5afbc_4_k_cu_9d20939c_158934cuda3std3__48in_placeE
	.align		8
        /*0048*/ 	.dword	_ZN40_INTERNAL_97c5afbc_4_k_cu_9d20939c_158934cuda3std6ranges3__45__cpo4swapE
	.align		8
        /*0050*/ 	.dword	_ZN40_INTERNAL_97c5afbc_4_k_cu_9d20939c_158934cuda3std6ranges3__45__cpo9iter_moveE
	.align		8
        /*0058*/ 	.dword	_ZN40_INTERNAL_97c5afbc_4_k_cu_9d20939c_158934cute7productE
	.align		8
        /*0060*/ 	.dword	_ZN40_INTERNAL_97c5afbc_4_k_cu_9d20939c_158934cute1_E
	.align		8
        /*0068*/ 	.dword	$str$25
	.align		8
        /*0070*/ 	.dword	$str$26


//--------------------- .text._ZN7cutlass13device_kernelINS_4gemm6kernel13GemmUniversalIN4cute5tupleIJiiiiEEENS1_10collective13CollectiveMmaINS1_35MainloopSm100TmaUmmaWarpSpecializedILi27ELi2ELi4ENS5_IJNS4_1CILi2EEENSA_ILi1EEESC_EEEEENS5_IJNSA_ILi64EEENSA_ILi176EEENSA_ILi32EEEEEENS_12float_e4m3_tENS5_IJlSC_lEEESJ_SK_NS4_8TiledMMAINS4_8MMA_AtomIJNS4_10MMA_TraitsINS4_19SM100_MMA_F8F6F4_SSEJSJ_SJ_fSF_SG_NS4_17integral_constantINS4_4UMMA5MajorELSR_0EEESS_NSP_INSQ_7ScaleInELST_0EEESU_EEEEEENS4_6LayoutINS5_IJSC_SC_SC_EEENS5_IJNSA_ILi0EEESZ_SZ_EEEEENS5_IJNS4_10UnderscoreES12_S12_EEEEENS4_13SM90_TMA_LOADENS4_14ComposedLayoutINS4_7SwizzleILi1ELi4ELi3EEENS4_18smem_ptr_flag_bitsILi8EEENSX_INS5_IJNSA_ILi8EEESH_EEENS5_IJSH_SC_EEEEEEEvNS4_8identityENS4_23SM90_TMA_LOAD_MULTICASTES1F_vS1G_EENS_8epilogue10collective18CollectiveEpilogueINS1J_23Sm100TmaWarpSpecializedILi1ELi1ELi88ELb0ELb0EEEJSI_NS5_IJNSX_ISF_SC_EENSX_ISG_SC_EEEEESJ_SK_SJ_SK_NS1J_6fusion15FusionCallbacksIS1N_NS1R_17LinearCombinationISJ_fSJ_fLNS_15FloatRoundStyleE2EEESI_S1Q_JEEENS4_5SM1004TMEM4LOAD25SM100_TMEM_LOAD_16dp32b8xES15_NS16_INS17_ILi0ELi4ELi3EEES1A_NSX_INS5_IJS1B_NSA_ILi16EEEEEENS5_IJS22_SC_EEEEEEENS4_39AutoVectorizingCopyWithAssumedAlignmentILi128EEENS4_14SM90_TMA_STOREES26_S28_S28_EEEvvEEEEvNT_6ParamsE --------------------------
	.section	.text._ZN7cutlass13device_kernelINS_4gemm6kernel13GemmUniversalIN4cute5tupleIJiiiiEEENS1_10collective13CollectiveMmaINS1_35MainloopSm100TmaUmmaWarpSpecializedILi27ELi2ELi4ENS5_IJNS4_1CILi2EEENSA_ILi1EEESC_EEEEENS5_IJNSA_ILi64EEENSA_ILi176EEENSA_ILi32EEEEEENS_12float_e4m3_tENS5_IJlSC_lEEESJ_SK_NS4_8TiledMMAINS4_8MMA_AtomIJNS4_10MMA_TraitsINS4_19SM100_MMA_F8F6F4_SSEJSJ_SJ_fSF_SG_NS4_17integral_constantINS4_4UMMA5MajorELSR_0EEESS_NSP_INSQ_7ScaleInELST_0EEESU_EEEEEENS4_6LayoutINS5_IJSC_SC_SC_EEENS5_IJNSA_ILi0EEESZ_SZ_EEEEENS5_IJNS4_10UnderscoreES12_S12_EEEEENS4_13SM90_TMA_LOADENS4_14ComposedLayoutINS4_7SwizzleILi1ELi4ELi3EEENS4_18smem_ptr_flag_bitsILi8EEENSX_INS5_IJNSA_ILi8EEESH_EEENS5_IJSH_SC_EEEEEEEvNS4_8identityENS4_23SM90_TMA_LOAD_MULTICASTES1F_vS1G_EENS_8epilogue10collective18CollectiveEpilogueINS1J_23Sm100TmaWarpSpecializedILi1ELi1ELi88ELb0ELb0EEEJSI_NS5_IJNSX_ISF_SC_EENSX_ISG_SC_EEEEESJ_SK_SJ_SK_NS1J_6fusion15FusionCallbacksIS1N_NS1R_17LinearCombinationISJ_fSJ_fLNS_15FloatRoundStyleE2EEESI_S1Q_JEEENS4_5SM1004TMEM4LOAD25SM100_TMEM_LOAD_16dp32b8xES15_NS16_INS17_ILi0ELi4ELi3EEES1A_NSX_INS5_IJS1B_NSA_ILi16EEEEEENS5_IJS22_SC_EEEEEEENS4_39AutoVectorizingCopyWithAssumedAlignmentILi128EEENS4_14SM90_TMA_STOREES26_S28_S28_EEEvvEEEEvNT_6ParamsE,"ax",@progbits
	.align	128
.text._ZN7cutlass13device_kernelINS_4gemm6kernel13GemmUniversalIN4cute5tupleIJiiiiEEENS1_10collective13CollectiveMmaINS1_35MainloopSm100TmaUmmaWarpSpecializedILi27ELi2ELi4ENS5_IJNS4_1CILi2EEENSA_ILi1EEESC_EEEEENS5_IJNSA_ILi64EEENSA_ILi176EEENSA_ILi32EEEEEENS_12float_e4m3_tENS5_IJlSC_lEEESJ_SK_NS4_8TiledMMAINS4_8MMA_AtomIJNS4_10MMA_TraitsINS4_19SM100_MMA_F8F6F4_SSEJSJ_SJ_fSF_SG_NS4_17integral_constantINS4_4UMMA5MajorELSR_0EEESS_NSP_INSQ_7ScaleInELST_0EEESU_EEEEEENS4_6LayoutINS5_IJSC_SC_SC_EEENS5_IJNSA_ILi0EEESZ_SZ_EEEEENS5_IJNS4_10UnderscoreES12_S12_EEEEENS4_13SM90_TMA_LOADENS4_14ComposedLayoutINS4_7SwizzleILi1ELi4ELi3EEENS4_18smem_ptr_flag_bitsILi8EEENSX_INS5_IJNSA_ILi8EEESH_EEENS5_IJSH_SC_EEEEEEEvNS4_8identityENS4_23SM90_TMA_LOAD_MULTICASTES1F_vS1G_EENS_8epilogue10collective18CollectiveEpilogueINS1J_23Sm100TmaWarpSpecializedILi1ELi1ELi88ELb0ELb0EEEJSI_NS5_IJNSX_ISF_SC_EENSX_ISG_SC_EEEEESJ_SK_SJ_SK_NS1J_6fusion15FusionCallbacksIS1N_NS1R_17LinearCombinationISJ_fSJ_fLNS_15FloatRoundStyleE2EEESI_S1Q_JEEENS4_5SM1004TMEM4LOAD25SM100_TMEM_LOAD_16dp32b8xES15_NS16_INS17_ILi0ELi4ELi3EEES1A_NSX_INS5_IJS1B_NSA_ILi16EEEEEENS5_IJS22_SC_EEEEEEENS4_39AutoVectorizingCopyWithAssumedAlignmentILi128EEENS4_14SM90_TMA_STOREES26_S28_S28_EEEvvEEEEvNT_6ParamsE:
        .type           _ZN7cutlass13device_kernelINS_4gemm6kernel13GemmUniversalIN4cute5tupleIJiiiiEEENS1_10collective13CollectiveMmaINS1_35MainloopSm100TmaUmmaWarpSpecializedILi27ELi2ELi4ENS5_IJNS4_1CILi2EEENSA_ILi1EEESC_EEEEENS5_IJNSA_ILi64EEENSA_ILi176EEENSA_ILi32EEEEEENS_12float_e4m3_tENS5_IJlSC_lEEESJ_SK_NS4_8TiledMMAINS4_8MMA_AtomIJNS4_10MMA_TraitsINS4_19SM100_MMA_F8F6F4_SSEJSJ_SJ_fSF_SG_NS4_17integral_constantINS4_4UMMA5MajorELSR_0EEESS_NSP_INSQ_7ScaleInELST_0EEESU_EEEEEENS4_6LayoutINS5_IJSC_SC_SC_EEENS5_IJNSA_ILi0EEESZ_SZ_EEEEENS5_IJNS4_10UnderscoreES12_S12_EEEEENS4_13SM90_TMA_LOADENS4_14ComposedLayoutINS4_7SwizzleILi1ELi4ELi3EEENS4_18smem_ptr_flag_bitsILi8EEENSX_INS5_IJNSA_ILi8EEESH_EEENS5_IJSH_SC_EEEEEEEvNS4_8identityENS4_23SM90_TMA_LOAD_MULTICASTES1F_vS1G_EENS_8epilogue10collective18CollectiveEpilogueINS1J_23Sm100TmaWarpSpecializedILi1ELi1ELi88ELb0ELb0EEEJSI_NS5_IJNSX_ISF_SC_EENSX_ISG_SC_EEEEESJ_SK_SJ_SK_NS1J_6fusion15FusionCallbacksIS1N_NS1R_17LinearCombinationISJ_fSJ_fLNS_15FloatRoundStyleE2EEESI_S1Q_JEEENS4_5SM1004TMEM4LOAD25SM100_TMEM_LOAD_16dp32b8xES15_NS16_INS17_ILi0ELi4ELi3EEES1A_NSX_INS5_IJS1B_NSA_ILi16EEEEEENS5_IJS22_SC_EEEEEEENS4_39AutoVectorizingCopyWithAssumedAlignmentILi128EEENS4_14SM90_TMA_STOREES26_S28_S28_EEEvvEEEEvNT_6ParamsE,@function
        .size           _ZN7cutlass13device_kernelINS_4gemm6kernel13GemmUniversalIN4cute5tupleIJiiiiEEENS1_10collective13CollectiveMmaINS1_35MainloopSm100TmaUmmaWarpSpecializedILi27ELi2ELi4ENS5_IJNS4_1CILi2EEENSA_ILi1EEESC_EEEEENS5_IJNSA_ILi64EEENSA_ILi176EEENSA_ILi32EEEEEENS_12float_e4m3_tENS5_IJlSC_lEEESJ_SK_NS4_8TiledMMAINS4_8MMA_AtomIJNS4_10MMA_TraitsINS4_19SM100_MMA_F8F6F4_SSEJSJ_SJ_fSF_SG_NS4_17integral_constantINS4_4UMMA5MajorELSR_0EEESS_NSP_INSQ_7ScaleInELST_0EEESU_EEEEEENS4_6LayoutINS5_IJSC_SC_SC_EEENS5_IJNSA_ILi0EEESZ_SZ_EEEEENS5_IJNS4_10UnderscoreES12_S12_EEEEENS4_13SM90_TMA_LOADENS4_14ComposedLayoutINS4_7SwizzleILi1ELi4ELi3EEENS4_18smem_ptr_flag_bitsILi8EEENSX_INS5_IJNSA_ILi8EEESH_EEENS5_IJSH_SC_EEEEEEEvNS4_8identityENS4_23SM90_TMA_LOAD_MULTICASTES1F_vS1G_EENS_8epilogue10collective18CollectiveEpilogueINS1J_23Sm100TmaWarpSpecializedILi1ELi1ELi88ELb0ELb0EEEJSI_NS5_IJNSX_ISF_SC_EENSX_ISG_SC_EEEEESJ_SK_SJ_SK_NS1J_6fusion15FusionCallbacksIS1N_NS1R_17LinearCombinationISJ_fSJ_fLNS_15FloatRoundStyleE2EEESI_S1Q_JEEENS4_5SM1004TMEM4LOAD25SM100_TMEM_LOAD_16dp32b8xES15_NS16_INS17_ILi0ELi4ELi3EEES1A_NSX_INS5_IJS1B_NSA_ILi16EEEEEENS5_IJS22_SC_EEEEEEENS4_39AutoVectorizingCopyWithAssumedAlignmentILi128EEENS4_14SM90_TMA_STOREES26_S28_S28_EEEvvEEEEvNT_6ParamsE,(.L_x_212 - _ZN7cutlass13device_kernelINS_4gemm6kernel13GemmUniversalIN4cute5tupleIJiiiiEEENS1_10collective13CollectiveMmaINS1_35MainloopSm100TmaUmmaWarpSpecializedILi27ELi2ELi4ENS5_IJNS4_1CILi2EEENSA_ILi1EEESC_EEEEENS5_IJNSA_ILi64EEENSA_ILi176EEENSA_ILi32EEEEEENS_12float_e4m3_tENS5_IJlSC_lEEESJ_SK_NS4_8TiledMMAINS4_8MMA_AtomIJNS4_10MMA_TraitsINS4_19SM100_MMA_F8F6F4_SSEJSJ_SJ_fSF_SG_NS4_17integral_constantINS4_4UMMA5MajorELSR_0EEESS_NSP_INSQ_7ScaleInELST_0EEESU_EEEEEENS4_6LayoutINS5_IJSC_SC_SC_EEENS5_IJNSA_ILi0EEESZ_SZ_EEEEENS5_IJNS4_10UnderscoreES12_S12_EEEEENS4_13SM90_TMA_LOADENS4_14ComposedLayoutINS4_7SwizzleILi1ELi4ELi3EEENS4_18smem_ptr_flag_bitsILi8EEENSX_INS5_IJNSA_ILi8EEESH_EEENS5_IJSH_SC_EEEEEEEvNS4_8identityENS4_23SM90_TMA_LOAD_MULTICASTES1F_vS1G_EENS_8epilogue10collective18CollectiveEpilogueINS1J_23Sm100TmaWarpSpecializedILi1ELi1ELi88ELb0ELb0EEEJSI_NS5_IJNSX_ISF_SC_EENSX_ISG_SC_EEEEESJ_SK_SJ_SK_NS1J_6fusion15FusionCallbacksIS1N_NS1R_17LinearCombinationISJ_fSJ_fLNS_15FloatRoundStyleE2EEESI_S1Q_JEEENS4_5SM1004TMEM4LOAD25SM100_TMEM_LOAD_16dp32b8xES15_NS16_INS17_ILi0ELi4ELi3EEES1A_NSX_INS5_IJS1B_NSA_ILi16EEEEEENS5_IJS22_SC_EEEEEEENS4_39AutoVectorizingCopyWithAssumedAlignmentILi128EEENS4_14SM90_TMA_STOREES26_S28_S28_EEEvvEEEEvNT_6ParamsE)
        .other          _ZN7cutlass13device_kernelINS_4gemm6kernel13GemmUniversalIN4cute5tupleIJiiiiEEENS1_10collective13CollectiveMmaINS1_35MainloopSm100TmaUmmaWarpSpecializedILi27ELi2ELi4ENS5_IJNS4_1CILi2EEENSA_ILi1EEESC_EEEEENS5_IJNSA_ILi64EEENSA_ILi176EEENSA_ILi32EEEEEENS_12float_e4m3_tENS5_IJlSC_lEEESJ_SK_NS4_8TiledMMAINS4_8MMA_AtomIJNS4_10MMA_TraitsINS4_19SM100_MMA_F8F6F4_SSEJSJ_SJ_fSF_SG_NS4_17integral_constantINS4_4UMMA5MajorELSR_0EEESS_NSP_INSQ_7ScaleInELST_0EEESU_EEEEEENS4_6LayoutINS5_IJSC_SC_SC_EEENS5_IJNSA_ILi0EEESZ_SZ_EEEEENS5_IJNS4_10UnderscoreES12_S12_EEEEENS4_13SM90_TMA_LOADENS4_14ComposedLayoutINS4_7SwizzleILi1ELi4ELi3EEENS4_18smem_ptr_flag_bitsILi8EEENSX_INS5_IJNSA_ILi8EEESH_EEENS5_IJSH_SC_EEEEEEEvNS4_8identityENS4_23SM90_TMA_LOAD_MULTICASTES1F_vS1G_EENS_8epilogue10collective18CollectiveEpilogueINS1J_23Sm100TmaWarpSpecializedILi1ELi1ELi88ELb0ELb0EEEJSI_NS5_IJNSX_ISF_SC_EENSX_ISG_SC_EEEEESJ_SK_SJ_SK_NS1J_6fusion15FusionCallbacksIS1N_NS1R_17LinearCombinationISJ_fSJ_fLNS_15FloatRoundStyleE2EEESI_S1Q_JEEENS4_5SM1004TMEM4LOAD25SM100_TMEM_LOAD_16dp32b8xES15_NS16_INS17_ILi0ELi4ELi3EEES1A_NSX_INS5_IJS1B_NSA_ILi16EEEEEENS5_IJS22_SC_EEEEEEENS4_39AutoVectorizingCopyWithAssumedAlignmentILi128EEENS4_14SM90_TMA_STOREES26_S28_S28_EEEvvEEEEvNT_6ParamsE,@"STO_CUDA_ENTRY STV_DEFAULT"
_ZN7cutlass13device_kernelINS_4gemm6kernel13GemmUniversalIN4cute5tupleIJiiiiEEENS1_10collective13CollectiveMmaINS1_35MainloopSm100TmaUmmaWarpSpecializedILi27ELi2ELi4ENS5_IJNS4_1CILi2EEENSA_ILi1EEESC_EEEEENS5_IJNSA_ILi64EEENSA_ILi176EEENSA_ILi32EEEEEENS_12float_e4m3_tENS5_IJlSC_lEEESJ_SK_NS4_8TiledMMAINS4_8MMA_AtomIJNS4_10MMA_TraitsINS4_19SM100_MMA_F8F6F4_SSEJSJ_SJ_fSF_SG_NS4_17integral_constantINS4_4UMMA5MajorELSR_0EEESS_NSP_INSQ_7ScaleInELST_0EEESU_EEEEEENS4_6LayoutINS5_IJSC_SC_SC_EEENS5_IJNSA_ILi0EEESZ_SZ_EEEEENS5_IJNS4_10UnderscoreES12_S12_EEEEENS4_13SM90_TMA_LOADENS4_14ComposedLayoutINS4_7SwizzleILi1ELi4ELi3EEENS4_18smem_ptr_flag_bitsILi8EEENSX_INS5_IJNSA_ILi8EEESH_EEENS5_IJSH_SC_EEEEEEEvNS4_8identityENS4_23SM90_TMA_LOAD_MULTICASTES1F_vS1G_EENS_8epilogue10collective18CollectiveEpilogueINS1J_23Sm100TmaWarpSpecializedILi1ELi1ELi88ELb0ELb0EEEJSI_NS5_IJNSX_ISF_SC_EENSX_ISG_SC_EEEEESJ_SK_SJ_SK_NS1J_6fusion15FusionCallbacksIS1N_NS1R_17LinearCombinationISJ_fSJ_fLNS_15FloatRoundStyleE2EEESI_S1Q_JEEENS4_5SM1004TMEM4LOAD25SM100_TMEM_LOAD_16dp32b8xES15_NS16_INS17_ILi0ELi4ELi3EEES1A_NSX_INS5_IJS1B_NSA_ILi16EEEEEENS5_IJS22_SC_EEEEEEENS4_39AutoVectorizingCopyWithAssumedAlignmentILi128EEENS4_14SM90_TMA_STOREES26_S28_S28_EEEvvEEEEvNT_6ParamsE:
[----:B------:R-:W1:Y:S01]  /*0000*/  LDC R1, c[0x0][0x37c] ;  /* 0x0000df00ff017b82 */ /* 0x000e620000000800 */
[----:B------:R-:W2:Y:S01]  /*0010*/  S2R R190, SR_TID.X ;  /* 0x0000000000be7919 */ /* 0x000ea20000002100 */
[----:B------:R-:W3:Y:S01]  /*0020*/  LDCU.64 UR6, c[0x0][0x890] ;  /* 0x00011200ff0677ac */ /* 0x000ee20008000a00 */
[----:B------:R-:W-:Y:S02]  /*0030*/  PRMT R183, RZ, 0x7610, R183 ;  /* 0x00007610ffb77816 */ /* 0x000fe400000000b7 */
[----:B------:R-:W-:Y:S01]  /*0040*/  ELECT P3, URZ, PT ;  /* 0x0000000000ff782f */ /* 0x000fe20003860000 */
[----:B------:R-:W4:Y:S01]  /*0050*/  LDCU.64 UR56, c[0x0][0x358] ;  /* 0x00006b00ff3877ac */ /* 0x000f220008000a00 */
[----:B---3--:R-:W-:-:S04]  /*0060*/  UISETP.NE.U32.AND UP0, UPT, UR6, URZ, UPT ;  /* 0x000000ff0600728c */ /* 0x008fc8000bf05070 */
[----:B------:R-:W-:Y:S01]  /*0070*/  UISETP.NE.AND.EX UP0, UPT, UR7, URZ, UPT, UP0 ;  /* 0x000000ff0700728c */ /* 0x000fe2000bf05300 */
[----:B--2---:R-:W-:-:S05]  /*0080*/  SHF.R.U32.HI R184, RZ, 0x5, R190 ;  /* 0x00000005ffb87819 */ /* 0x004fca00000116be */
[----:B------:R-:W2:Y:S02]  /*0090*/  SHFL.IDX PT, R0, R184, RZ, 0x1f ;  /* 0x00001fffb8007589 */ /* 0x000ea400000e0000 */
[----:B--2---:R-:W-:Y:S01]  /*00a0*/  R2UR UR5, R0 ;  /* 0x00000000000572ca */ /* 0x004fe200000e0000 */
[----:B-1--4-:R-:W-:-:S14]  /*00b0*/  BRA.U UP0, `(.L_x_0) ;  /* 0x00000001002c7547 */ /* 0x012fdc000b800000 */
[----:B------:R-:W1:Y:S02]  /*00c0*/  LDCU.64 UR8, c[0x0][0x888] ;  /* 0x00011100ff0877ac */ /* 0x000e640008000a00 */
[----:B-1----:R-:W-:-:S04]  /*00d0*/  UISETP.NE.U32.AND UP0, UPT, UR8, URZ, UPT ;  /* 0x000000ff0800728c */ /* 0x002fc8000bf05070 */
[----:B------:R-:W-:-:S09]  /*00e0*/  UISETP.NE.AND.EX UP0, UPT, UR9, URZ, UPT, UP0 ;  /* 0x000000ff0900728c */ /* 0x000fd2000bf05300 */
[----:B------:R-:W-:Y:S05]  /*00f0*/  BRA.U !UP0, `(.L_x_1) ;  /* 0x0000000108147547 */ /* 0x000fea000b800000 */
[----:B------:R-:W1:Y:S02]  /*0100*/  LDC.64 R2, c[0x0][0x888] ;  /* 0x00022200ff027b82 */ /* 0x000e640000000a00 */
[----:B-1----:R-:W2:Y:S01]  /*0110*/  LDG.E R0, desc[UR56][R2.64] ;  /* 0x0000003802007981 */ /* 0x002ea2000c1e1900 */
[----:B------:R-:W-:Y:S01]  /*0120*/  HFMA2 R183, -RZ, RZ, 0, 5.9604644775390625e-08 ;  /* 0x00000001ffb77431 */ /* 0x000fe200000001ff */
[----:B--2---:R-:W-:Y:S01]  /*0130*/  R2UR UR45, R0 ;  /* 0x00000000002d72ca */ /* 0x004fe200000e0000 */
[----:B------:R-:W-:Y:S05]  /*0140*/  BRA `(.L_x_0) ;  /* 0x0000000000087947 */ /* 0x000fea0003800000 */
.L_x_1:
[----:B------:R-:W-:Y:S01]  /*0150*/  HFMA2 R183, -RZ, RZ, 0, 5.9604644775390625e-08 ;  /* 0x00000001ffb77431 */ /* 0x000fe200000001ff */
[----:B------:R-:W1:Y:S02]  /*0160*/  LDCU UR45, c[0x0][0x880] ;  /* 0x00011000ff2d77ac */ /* 0x000e640008000800 */
.L_x_0:
[----:B------:R-:W2:Y:S02]  /*0170*/  LDCU.64 UR8, c[0x0][0x8b0] ;  /* 0x00011600ff0877ac */ /* 0x000ea40008000a00 */
[----:B--2---:R-:W-:-:S04]  /*0180*/  UISETP.NE.U32.AND UP0, UPT, UR8, URZ, UPT ;  /* 0x000000ff0800728c */ /* 0x004fc8000bf05070 */
[----:B------:R-:W-:-:S09]  /*0190*/  UISETP.NE.AND.EX UP0, UPT, UR9, URZ, UPT, UP0 ;  /* 0x000000ff0900728c */ /* 0x000fd2000bf05300 */
[----:B------:R-:W-:Y:S05]  /*01a0*/  BRA.U UP0, `(.L_x_2) ;  /* 0x0000000100207547 */ /* 0x000fea000b800000 */
[----:B------:R-:W2:Y:S02]  /*01b0*/  LDCU.64 UR8, c[0x0][0x8a8] ;  /* 0x00011500ff0877ac */ /* 0x000ea40008000a00 */
[----:B--2---:R-:W-:-:S04]  /*01c0*/  UISETP.NE.U32.AND UP0, UPT, UR8, URZ, UPT ;  /* 0x000000ff0800728c */ /* 0x004fc8000bf05070 */
[----:B------:R-:W-:-:S09]  /*01d0*/  UISETP.NE.AND.EX UP0, UPT, UR9, URZ, UPT, UP0 ;  /* 0x000000ff0900728c */ /* 0x000fd2000bf05300 */
[----:B------:R-:W-:Y:S05]  /*01e0*/  BRA.U !UP0, `(.L_x_3) ;  /* 0x00000001080c7547 */ /* 0x000fea000b800000 */
[----:B------:R-:W2:Y:S02]  /*01f0*/  LDC.64 R16, c[0x0][0x8a8] ;  /* 0x00022a00ff107b82 */ /* 0x000ea40000000a00 */
[----:B--2---:R2:W5:Y:S01]  /*0200*/  LDG.E R16, desc[UR56][R16.64] ;  /* 0x0000003810107981 */ /* 0x004562000c1e1900 */
[----:B------:R-:W-:Y:S05]  /*0210*/  BRA `(.L_x_2) ;  /* 0x0000000000047947 */ /* 0x000fea0003800000 */
.L_x_3:
[----:B------:R-:W3:Y:S02]  /*0220*/  LDC R16, c[0x0][0x8a0] ;  /* 0x00022800ff107b82 */ /* 0x000ee40000000800 */
.L_x_2:
[----:B------:R-:W-:Y:S01]  /*0230*/  IMAD.U32 R0, RZ, RZ, UR5 ;  /* 0x00000005ff007e24 */ /* 0x000fe2000f8e00ff */
[----:B------:R-:W-:Y:S04]  /*0240*/  BSSY.RECONVERGENT B0, `(.L_x_4) ;  /* 0x000000c000007945 */ /* 0x000fe80003800200 */
[C---:B------:R-:W-:Y:S02]  /*0250*/  ISETP.NE.OR P1, PT, R0.reuse, 0x1, !P3 ;  /* 0x000000010000780c */ /* 0x040fe40005f25670 */
[----:B------:R-:W-:-:S11]  /*0260*/  ISETP.NE.OR P0, PT, R0, 0x3, !P3 ;  /* 0x000000030000780c */ /* 0x000fd60005f05670 */
[----:B------:R-:W-:Y:S05]  /*0270*/  @P1 BRA `(.L_x_5) ;  /* 0x0000000000201947 */ /* 0x000fea0003800000 */
[----:B------:R-:W4:Y:S02]  /*0280*/  LDCU.64 UR8, c[0x0][0x348] ;  /* 0x00006900ff0877ac */ /* 0x000f240008000a00 */
[----:B----4-:R-:W-:Y:S02]  /*0290*/  UIADD3 UR10, UP1, UPT, UR8, 0x80, URZ ;  /* 0x00000080080a7890 */ /* 0x010fe4000ff3e0ff */
[----:B------:R-:W-:Y:S02]  /*02a0*/  UIADD3 UR8, UP0, UPT, UR8, 0x180, URZ ;  /* 0x0000018008087890 */ /* 0x000fe4000ff1e0ff */
[----:B------:R-:W-:Y:S02]  /*02b0*/  UIADD3.X UR11, UPT, UPT, URZ, UR9, URZ, UP1, !UPT ;  /* 0x00000009ff0b7290 */ /* 0x000fe40008ffe4ff */
[----:B------:R-:W-:-:S07]  /*02c0*/  UIADD3.X UR9, UPT, UPT, URZ, UR9, URZ, UP0, !UPT ;  /* 0x00000009ff097290 */ /* 0x000fce00087fe4ff */
[----:B------:R4:W-:Y:S02]  /*02d0*/  UTMACCTL.PF [UR10] ;  /* 0x000000000a0079b9 */ /* 0x0009e40008040000 */
[----:B------:R4:W-:Y:S02]  /*02e0*/  UTMACCTL.PF [UR8] ;  /* 0x00000000080079b9 */ /* 0x0009e40008040000 */
[----:B----4-:R-:W-:Y:S01]  /*02f0*/  NOP ;  /* 0x0000000000007918 */ /* 0x010fe20000000000 */
.L_x_5:
[----:B-1----:R-:W-:Y:S05]  /*0300*/  BSYNC.RECONVERGENT B0 ;  /* 0x0000000000007941 */ /* 0x002fea0003800200 */
.L_x_4:
[----:B------:R-:W-:Y:S04]  /*0310*/  BSSY.RECONVERGENT B0, `(.L_x_6) ;  /* 0x000000a000007945 */ /* 0x000fe80003800200 */
[----:B------:R-:W-:Y:S05]  /*0320*/  @P0 BRA `(.L_x_7) ;  /* 0x0000000000200947 */ /* 0x000fea0003800000 */
[----:B------:R-:W1:Y:S02]  /*0330*/  LDCU.64 UR8, c[0x0][0x348] ;  /* 0x00006900ff0877ac */ /* 0x000e640008000a00 */
[----:B-1----:R-:W-:Y:S02]  /*0340*/  UIADD3 UR10, UP1, UPT, UR8, 0x580, URZ ;  /* 0x00000580080a7890 */ /* 0x002fe4000ff3e0ff */
[----:B------:R-:W-:Y:S02]  /*0350*/  UIADD3 UR8, UP0, UPT, UR8, 0x680, URZ ;  /* 0x0000068008087890 */ /* 0x000fe4000ff1e0ff */
[----:B------:R-:W-:Y:S02]  /*0360*/  UIADD3.X UR11, UPT, UPT, URZ, UR9, URZ, UP1, !UPT ;  /* 0x00000009ff0b7290 */ /* 0x000fe40008ffe4ff */
[----:B------:R-:W-:-:S07]  /*0370*/  UIADD3.X UR9, UPT, UPT, URZ, UR9, URZ, UP0, !UPT ;  /* 0x00000009ff097290 */ /* 0x000fce00087fe4ff */
[----:B------:R1:W-:Y:S02]  /*0380*/  UTMACCTL.PF [UR10] ;  /* 0x000000000a0079b9 */ /* 0x0003e40008040000 */
[----:B------:R1:W-:Y:S02]  /*0390*/  UTMACCTL.PF [UR8] ;  /* 0x00000000080079b9 */ /* 0x0003e40008040000 */
[----:B-1----:R-:W-:Y:S01]  /*03a0*/  NOP ;  /* 0x0000000000007918 */ /* 0x002fe20000000000 */
.L_x_7:
[----:B------:R-:W-:Y:S05]  /*03b0*/  BSYNC.RECONVERGENT B0 ;  /* 0x0000000000007941 */ /* 0x000fea0003800200 */
.L_x_6:
[----:B------:R-:W1:Y:S01]  /*03c0*/  LDCU.64 UR8, c[0x0][0x888] ;  /* 0x00011100ff0877ac */ /* 0x000e620008000a00 */
[----:B------:R-:W-:Y:S02]  /*03d0*/  UISETP.EQ.U32.AND UP1, UPT, UR6, URZ, UPT ;  /* 0x000000ff0600728c */ /* 0x000fe4000bf22070 */
[----:B------:R-:W-:Y:S02]  /*03e0*/  UPLOP3.LUT UP3, UPT, UPT, UPT, UPT, 0x80, 0x8 ;  /* 0x000000000008789c */ /* 0x000fe40003f6f070 */
[----:B-1----:R-:W-:-:S04]  /*03f0*/  UISETP.NE.U32.AND UP0, UPT, UR8, URZ, UPT ;  /* 0x000000ff0800728c */ /* 0x002fc8000bf05070 */
[----:B------:R-:W-:-:S04]  /*0400*/  UISETP.NE.AND.EX UP2, UPT, UR9, URZ, UPT, UP0 ;  /* 0x000000ff0900728c */ /* 0x000fc8000bf45300 */
[----:B------:R-:W-:-:S04]  /*0410*/  UISETP.EQ.OR.EX UP4, UPT, UR7, URZ, !UP2, UP1 ;  /* 0x000000ff0700728c */ /* 0x000fc8000d782710 */
[----:B------:R-:W-:-:S05]  /*0420*/  UP2UR UR61, UPR, URZ, 0x10 ;  /* 0x00000010ff3d7883 */ /* 0x000fca0008000000 */
[----:B------:R-:W-:Y:S07]  /*0430*/  BRA.U !UP4, `(.L_x_8) ;  /* 0x000000010c207547 */ /* 0x000fee000b800000 */
[----:B------:R-:W-:Y:S01]  /*0440*/  UISETP.NE.U32.AND UP1, UPT, UR6, URZ, UPT ;  /* 0x000000ff0600728c */ /* 0x000fe2000bf25070 */
[----:B------:R-:W-:Y:S01]  /*0450*/  FSETP.NEU.AND P0, PT, RZ, UR45, PT ;  /* 0x0000002dff007c0b */ /* 0x000fe2000bf0d000 */
[----:B------:R-:W-:Y:S02]  /*0460*/  USEL UR4, URZ, 0xffffffff, UP2 ;  /* 0xffffffffff047887 */ /* 0x000fe40009000000 */
[----:B------:R-:W-:-:S10]  /*0470*/  UISETP.NE.AND.EX UP1, UPT, UR7, URZ, UPT, UP1 ;  /* 0x000000ff0700728c */ /* 0x000fd4000bf25310 */
[----:B------:R-:W-:Y:S01]  /*0480*/  VOTEU.ANY UP0, P0 ;  /* 0x0000000000ff7886 */ /* 0x000fe20000000100 */
[----:B------:R-:W-:-:S04]  /*0490*/  @!UP1 USEL UR4, URZ, 0xffffffff, UP0 ;  /* 0xffffffffff049887 */ /* 0x000fc80008000000 */
[----:B------:R-:W-:-:S04]  /*04a0*/  ULOP3.LUT UR4, UR4, 0x1, URZ, 0xc0, !UPT ;  /* 0x0000000104047892 */ /* 0x000fc8000f8ec0ff */
[----:B------:R-:W-:-:S11]  /*04b0*/  UISETP.NE.U32.AND UP3, UPT, UR4, 0x1, UPT ;  /* 0x000000010400788c */ /* 0x000fd6000bf65070 */
.L_x_8:
[----:B------:R-:W1:Y:S02]  /*04c0*/  SHFL.IDX PT, R2, R184, RZ, 0x1f ;  /* 0x00001fffb8027589 */ /* 0x000e6400000e0000 */
[----:B-1----:R-:W-:-:S13]  /*04d0*/  ISETP.NE.AND P0, PT, R2, RZ, PT ;  /* 0x000000ff0200720c */ /* 0x002fda0003f05270 */
[----:B------:R-:W-:Y:S05]  /*04e0*/  @P0 BRA `(.L_x_9) ;  /* 0x00000004001c0947 */ /* 0x000fea0003800000 */
[----:B------:R-:W-:Y:S01]  /*04f0*/  ELECT P0, URZ, PT ;  /* 0x0000000000ff782f */ /* 0x000fe20003800000 */
[----:B------:R-:W-:-:S12]  /*0500*/  BSSY.RECONVERGENT B0, `(.L_x_9) ;  /* 0x0000045000007945 */ /* 0x000fd80003800200 */
[----:B------:R-:W-:Y:S05]  /*0510*/  @!P0 BRA `(.L_x_10) ;  /* 0x00000004000c8947 */ /* 0x000fea0003800000 */
[----:B------:R-:W1:Y:S01]  /*0520*/  S2UR UR7, SR_CgaCtaId ;  /* 0x00000000000779c3 */ /* 0x000e620000008800 */
[----:B------:R-:W-:Y:S01]  /*0530*/  UMOV UR8, 0x400 ;  /* 0x0000040000087882 */ /* 0x000fe20000000000 */
[----:B------:R-:W-:Y:S01]  /*0540*/  UMOV UR6, 0x1 ;  /* 0x0000000100067882 */ /* 0x000fe20000000000 */
[----:B------:R-:W-:Y:S02]  /*0550*/  UMOV UR4, 0x2 ;  /* 0x0000000200047882 */ /* 0x000fe40000000000 */
[----:B------:R-:W-:-:S04]  /*0560*/  UIADD3 UR10, UPT, UPT, -UR4, 0x100000, URZ ;  /* 0x00100000040a7890 */ /* 0x000fc8000fffe1ff */
[----:B------:R-:W-:Y:S02]  /*0570*/  USHF.L.U32 UR11, UR10, 0xb, URZ ;  /* 0x0000000b0a0b7899 */ /* 0x000fe400080006ff */
[----:B------:R-:W-:Y:S02]  /*0580*/  USHF.L.U32 UR10, UR10, 0x1, URZ ;  /* 0x000000010a0a7899 */ /* 0x000fe400080006ff */
[----:B-1----:R-:W-:Y:S02]  /*0590*/  ULEA UR7, UR7, UR8, 0x18 ;  /* 0x0000000807077291 */ /* 0x002fe4000f8ec0ff */
[----:B------:R-:W-:-:S04]  /*05a0*/  UIADD3 UR8, UPT, UPT, -UR6, 0x100000, URZ ;  /* 0x0010000006087890 */ /* 0x000fc8000fffe1ff */
[----:B------:R-:W-:Y:S02]  /*05b0*/  USHF.L.U32 UR9, UR8, 0xb, URZ ;  /* 0x0000000b08097899 */ /* 0x000fe400080006ff */
[----:B------:R-:W-:Y:S01]  /*05c0*/  USHF.L.U32 UR8, UR8, 0x1, URZ ;  /* 0x0000000108087899 */ /* 0x000fe200080006ff */
[----:B------:R-:W1:Y:S11]  /*05d0*/  FENCE.VIEW.ASYNC.S ;  /* 0x00000000000073c6 */ /* 0x000e760000000000 */
[----:B-1----:R1:W4:Y:S01]  /*05e0*/  SYNCS.EXCH.64 URZ, [UR7], UR8 ;  /* 0x0000000807ff75b2 */ /* 0x0023220008000100 */
[----:B------:R1:W1:Y:S01]  /*05f0*/  SYNCS.EXCH.64 URZ, [UR7+0xd8], UR10 ;  /* 0x0000d80a07ff75b2 */ /* 0x0002620008000100 */
        /* <DEDUP_REMOVED lines=52> */
[----:B----4-:R-:W-:Y:S01]  /*0940*/  NOP ;  /* 0x0000000000007918 */ /* 0x010fe20000000000 */
.L_x_10:
[----:B-1----:R-:W-:Y:S05]  /*0950*/  BSYNC.RECONVERGENT B0 ;  /* 0x0000000000007941 */ /* 0x002fea0003800200 */
.L_x_9:
[----:B------:R-:W1:Y:S01]  /*0960*/  SHFL.IDX PT, R2, R184, RZ, 0x1f ;  /* 0x00001fffb8027589 */ /* 0x000e6200000e0000 */
[----:B------:R-:W-:Y:S01]  /*0970*/  NOP ;  /* 0x0000000000007918 */ /* 0x000fe20000000000 */
[----:B-1----:R-:W-:-:S13]  /*0980*/  ISETP.NE.AND P0, PT, R2, 0x1, PT ;  /* 0x000000010200780c */ /* 0x002fda0003f05270 */
[----:B------:R-:W-:Y:S05]  /*0990*/  @P0 BRA `(.L_x_11) ;  /* 0x0000000000400947 */ /* 0x000fea0003800000 */
[----:B------:R-:W1:Y:S01]  /*09a0*/  S2UR UR7, SR_CgaCtaId ;  /* 0x00000000000779c3 */ /* 0x000e620000008800 */
[----:B------:R-:W-:Y:S01]  /*09b0*/  UMOV UR8, 0x400 ;  /* 0x0000040000087882 */ /* 0x000fe20000000000 */
[----:B------:R-:W-:Y:S01]  /*09c0*/  UMOV UR6, 0x20 ;  /* 0x0000002000067882 */ /* 0x000fe20000000000 */
[----:B------:R-:W-:Y:S01]  /*09d0*/  UMOV UR4, 0x80 ;  /* 0x0000008000047882 */ /* 0x000fe20000000000 */
[----:B------:R-:W-:Y:S01]  /*09e0*/  ELECT P0, URZ, PT ;  /* 0x0000000000ff782f */ /* 0x000fe20003800000 */
        /* <DEDUP_REMOVED lines=8> */
[----:B-1----:R1:W4:Y:S01]  /*0a70*/  SYNCS.EXCH.64 URZ, [UR7+0x1b0], UR8 ;  /* 0x0001b00807ff75b2 */ /* 0x0023220008000100 */
[----:B------:R1:W1:Y:S01]  /*0a80*/  SYNCS.EXCH.64 URZ, [UR7+0x1b8], UR10 ;  /* 0x0001b80a07ff75b2 */ /* 0x0002620008000100 */
[----:B------:R-:W-:Y:S01]  /*0a90*/  NOP ;  /* 0x0000000000007918 */ /* 0x000fe20000000000 */
.L_x_11:
[----:B------:R-:W2:Y:S01]  /*0aa0*/  SHFL.IDX PT, R2, R184, RZ, 0x1f ;  /* 0x00001fffb8027589 */ /* 0x000ea200000e0000 */
[----:B------:R-:W-:Y:S01]  /*0ab0*/  NOP ;  /* 0x0000000000007918 */ /* 0x000fe20000000000 */
[----:B--2---:R-:W-:-:S13]  /*0ac0*/  ISETP.NE.AND P0, PT, R2, 0x3, PT ;  /* 0x000000030200780c */ /* 0x004fda0003f05270 */
[----:B------:R-:W-:Y:S05]  /*0ad0*/  @P0 BRA `(.L_x_12) ;  /* 0x0000000000300947 */ /* 0x000fea0003800000 */
[----:B------:R-:W2:Y:S01]  /*0ae0*/  S2UR UR6, SR_CgaCtaId ;  /* 0x00000000000679c3 */ /* 0x000ea20000008800 */
[----:B-1----:R-:W-:Y:S01]  /*0af0*/  UMOV UR7, 0x400 ;  /* 0x0000040000077882 */ /* 0x002fe20000000000 */
[----:B------:R-:W-:Y:S01]  /*0b00*/  UMOV UR4, 0x20 ;  /* 0x0000002000047882 */ /* 0x000fe20000000000 */
[----:B------:R-:W-:Y:S01]  /*0b10*/  ELECT P0, URZ, PT ;  /* 0x0000000000ff782f */ /* 0x000fe20003800000 */
[----:B------:R-:W-:-:S04]  /*0b20*/  UIADD3 UR8, UPT, UPT, -UR4, 0x100000, URZ ;  /* 0x0010000004087890 */ /* 0x000fc8000fffe1ff */
[----:B------:R-:W-:Y:S02]  /*0b30*/  USHF.L.U32 UR9, UR8, 0xb, URZ ;  /* 0x0000000b08097899 */ /* 0x000fe400080006ff */
[----:B------:R-:W-:Y:S02]  /*0b40*/  USHF.L.U32 UR8, UR8, 0x1, URZ ;  /* 0x0000000108087899 */ /* 0x000fe400080006ff */
[----:B--2---:R-:W-:Y:S01]  /*0b50*/  ULEA UR6, UR6, UR7, 0x18 ;  /* 0x0000000706067291 */ /* 0x004fe2000f8ec0ff */
[----:B------:R-:W1:Y:S11]  /*0b60*/  FENCE.VIEW.ASYNC.S ;  /* 0x00000000000073c6 */ /* 0x000e760000000000 */
[----:B-1----:R2:W1:Y:S01]  /*0b70*/  SYNCS.EXCH.64 URZ, [UR6+0x1c0], UR8 ;  /* 0x0001c00806ff75b2 */ /* 0x0024620008000100 */
[----:B------:R2:W1:Y:S02]  /*0b80*/  SYNCS.EXCH.64 URZ, [UR6+0x1c8], UR8 ;  /* 0x0001c80806ff75b2 */ /* 0x0004640008000100 */
[----:B--2---:R-:W-:Y:S01]  /*0b90*/  NOP ;  /* 0x0000000000007918 */ /* 0x004fe20000000000 */
.L_x_12:
[----:B------:R-:W2:Y:S01]  /*0ba0*/  SHFL.IDX PT, R2, R184, RZ, 0x1f ;  /* 0x00001fffb8027589 */ /* 0x000ea200000e0000 */
[----:B------:R-:W-:Y:S01]  /*0bb0*/  NOP ;  /* 0x0000000000007918 */ /* 0x000fe20000000000 */
[----:B--2---:R-:W-:-:S13]  /*0bc0*/  ISETP.NE.AND P0, PT, R2, 0x4, PT ;  /* 0x000000040200780c */ /* 0x004fda0003f05270 */
[----:B------:R-:W-:Y:S05]  /*0bd0*/  @P0 BRA `(.L_x_13) ;  /* 0x00000000004c0947 */ /* 0x000fea0003800000 */
[----:B------:R-:W2:Y:S01]  /*0be0*/  S2UR UR6, SR_CgaCtaId ;  /* 0x00000000000679c3 */ /* 0x000ea20000008800 */
[----:B-1----:R-:W-:Y:S01]  /*0bf0*/  UMOV UR8, 0x1e0 ;  /* 0x000001e000087882 */ /* 0x002fe20000000000 */
[----:B------:R-:W-:Y:S01]  /*0c00*/  UMOV UR7, 0x400 ;  /* 0x0000040000077882 */ /* 0x000fe20000000000 */
[----:B------:R-:W-:Y:S01]  /*0c10*/  USEL UR8, UR8, 0x1a0, UP3 ;  /* 0x000001a008087887 */ /* 0x000fe20009800000 */
[----:B------:R-:W-:Y:S01]  /*0c20*/  UMOV UR4, 0x1 ;  /* 0x0000000100047882 */ /* 0x000fe20000000000 */
[----:B------:R-:W-:Y:S01]  /*0c30*/  ELECT P0, URZ, PT ;  /* 0x0000000000ff782f */ /* 0x000fe20003800000 */
[----:B------:R-:W-:-:S04]  /*0c40*/  UIADD3 UR10, UPT, UPT, -UR4, 0x100000, URZ ;  /* 0x00100000040a7890 */ /* 0x000fc8000fffe1ff */
[----:B------:R-:W-:Y:S02]  /*0c50*/  USHF.L.U32 UR11, UR10, 0xb, URZ ;  /* 0x0000000b0a0b7899 */ /* 0x000fe400080006ff */
[----:B------:R-:W-:Y:S02]  /*0c60*/  USHF.L.U32 UR10, UR10, 0x1, URZ ;  /* 0x000000010a0a7899 */ /* 0x000fe400080006ff */
[----:B------:R-:W-:-:S04]  /*0c70*/  UIADD3 UR8, UPT, UPT, -UR8, 0x100000, URZ ;  /* 0x0010000008087890 */ /* 0x000fc8000fffe1ff */
[----:B------:R-:W-:Y:S02]  /*0c80*/  USHF.L.U32 UR9, UR8, 0xb, URZ ;  /* 0x0000000b08097899 */ /* 0x000fe400080006ff */
[----:B------:R-:W-:Y:S02]  /*0c90*/  USHF.L.U32 UR8, UR8, 0x1, URZ ;  /* 0x0000000108087899 */ /* 0x000fe400080006ff */
[----:B--2---:R-:W-:Y:S01]  /*0ca0*/  ULEA UR6, UR6, UR7, 0x18 ;  /* 0x0000000706067291 */ /* 0x004fe2000f8ec0ff */
[----:B------:R-:W1:Y:S11]  /*0cb0*/  FENCE.VIEW.ASYNC.S ;  /* 0x00000000000073c6 */ /* 0x000e760000000000 */
[----:B-1----:R2:W1:Y:S01]  /*0cc0*/  SYNCS.EXCH.64 URZ, [UR6+0x1d0], UR10 ;  /* 0x0001d00a06ff75b2 */ /* 0x0024620008000100 */
[----:B------:R2:W1:Y:S01]  /*0cd0*/  SYNCS.EXCH.64 URZ, [UR6+0x1e0], UR8 ;  /* 0x0001e00806ff75b2 */ /* 0x0004620008000100 */
[----:B------:R2:W1:Y:S01]  /*0ce0*/  SYNCS.EXCH.64 URZ, [UR6+0x1d8], UR10 ;  /* 0x0001d80a06ff75b2 */ /* 0x0004620008000100 */
[----:B------:R2:W1:Y:S02]  /*0cf0*/  SYNCS.EXCH.64 URZ, [UR6+0x1e8], UR8 ;  /* 0x0001e80806ff75b2 */ /* 0x0004640008000100 */
[----:B--2---:R-:W-:Y:S01]  /*0d00*/  NOP ;  /* 0x0000000000007918 */ /* 0x004fe20000000000 */
.L_x_13:
[----:B------:R-:W2:Y:S01]  /*0d10*/  SHFL.IDX PT, R2, R184, RZ, 0x1f ;  /* 0x00001fffb8027589 */ /* 0x000ea200000e0000 */
[----:B------:R-:W-:Y:S01]  /*0d20*/  NOP ;  /* 0x0000000000007918 */ /* 0x000fe20000000000 */
[----:B--2---:R-:W-:-:S13]  /*0d30*/  ISETP.NE.AND P0, PT, R2, 0x5, PT ;  /* 0x000000050200780c */ /* 0x004fda0003f05270 */
[----:B------:R-:W-:Y:S05]  /*0d40*/  @P0 BRA `(.L_x_14) ;  /* 0x0000000000580947 */ /* 0x000fea0003800000 */
[----:B-1----:R-:W1:Y:S01]  /*0d50*/  S2UR UR7, SR_CgaCtaId ;  /* 0x00000000000779c3 */ /* 0x002e620000008800 */
        /* <DEDUP_REMOVED lines=12> */
[----:B-1----:R2:W1:Y:S01]  /*0e20*/  SYNCS.EXCH.64 URZ, [UR7+0x1f0], UR8 ;  /* 0x0001f00807ff75b2 */ /* 0x0024620008000100 */
[----:B------:R2:W1:Y:S01]  /*0e30*/  SYNCS.EXCH.64 URZ, [UR7+0x210], UR10 ;  /* 0x0002100a07ff75b2 */ /* 0x0004620008000100 */
[----:B------:R2:W1:Y:S01]  /*0e40*/  SYNCS.EXCH.64 URZ, [UR7+0x1f8], UR8 ;  /* 0x0001f80807ff75b2 */ /* 0x0004620008000100 */
[----:B------:R2:W1:Y:S01]  /*0e50*/  SYNCS.EXCH.64 URZ, [UR7+0x218], UR10 ;  /* 0x0002180a07ff75b2 */ /* 0x0004620008000100 */
[----:B------:R2:W1:Y:S01]  /*0e60*/  SYNCS.EXCH.64 URZ, [UR7+0x200], UR8 ;  /* 0x0002000807ff75b2 */ /* 0x0004620008000100 */
[----:B------:R2:W1:Y:S01]  /*0e70*/  SYNCS.EXCH.64 URZ, [UR7+0x220], UR10 ;  /* 0x0002200a07ff75b2 */ /* 0x0004620008000100 */
[----:B------:R2:W1:Y:S01]  /*0e80*/  SYNCS.EXCH.64 URZ, [UR7+0x208], UR8 ;  /* 0x0002080807ff75b2 */ /* 0x0004620008000100 */
[----:B------:R2:W1:Y:S02]  /*0e90*/  SYNCS.EXCH.64 URZ, [UR7+0x228], UR10 ;  /* 0x0002280a07ff75b2 */ /* 0x0004640008000100 */
[----:B--2---:R-:W-:Y:S01]  /*0ea0*/  NOP ;  /* 0x0000000000007918 */ /* 0x004fe20000000000 */
.L_x_14:
[----:B------:R-:W2:Y:S01]  /*0eb0*/  SHFL.IDX PT, R2, R184, RZ, 0x1f ;  /* 0x00001fffb8027589 */ /* 0x000ea200000e0000 */
[----:B------:R-:W1:Y:S01]  /*0ec0*/  S2UR UR60, SR_CgaCtaId ;  /* 0x00000000003c79c3 */ /* 0x000e620000008800 */
[----:B------:R-:W-:Y:S01]  /*0ed0*/  NOP ;  /* 0x0000000000007918 */ /* 0x000fe20000000000 */
[----:B--2---:R-:W-:-:S13]  /*0ee0*/  ISETP.NE.AND P0, PT, R2, 0x3, PT ;  /* 0x000000030200780c */ /* 0x004fda0003f05270 */
[----:B-1----:R-:W-:Y:S05]  /*0ef0*/  @P0 BRA `(.L_x_15) ;  /* 0x0000000000340947 */ /* 0x002fea0003800000 */
[----:B------:R-:W-:Y:S01]  /*0f00*/  UMOV UR6, 0x400 ;  /* 0x0000040000067882 */ /* 0x000fe20000000000 */
[----:B------:R-:W-:Y:S01]  /*0f10*/  UMOV UR4, 0x20 ;  /* 0x0000002000047882 */ /* 0x000fe20000000000 */
[----:B------:R-:W-:Y:S02]  /*0f20*/  ULEA UR6, UR60, UR6, 0x18 ;  /* 0x000000063c067291 */ /* 0x000fe4000f8ec0ff */
[----:B------:R-:W-:-:S04]  /*0f30*/  UIADD3 UR8, UPT, UPT, -UR4, 0x100000, URZ ;  /* 0x0010000004087890 */ /* 0x000fc8000fffe1ff */
[----:B------:R-:W-:Y:S02]  /*0f40*/  USHF.L.U32 UR9, UR8, 0xb, URZ ;  /* 0x0000000b08097899 */ /* 0x000fe400080006ff */
[----:B------:R-:W-:Y:S01]  /*0f50*/  USHF.L.U32 UR8, UR8, 0x1, URZ ;  /* 0x0000000108087899 */ /* 0x000fe200080006ff */
[----:B------:R-:W-:Y:S01]  /*0f60*/  ELECT P0, URZ, PT ;  /* 0x0000000000ff782f */ /* 0x000fe20003800000 */
[----:B------:R-:W1:Y:S10]  /*0f70*/  FENCE.VIEW.ASYNC.S ;  /* 0x00000000000073c6 */ /* 0x000e740000000000 */
[----:B-1----:R1:W2:Y:S01]  /*0f80*/  SYNCS.EXCH.64 URZ, [UR6+0x230], UR8 ;  /* 0x0002300806ff75b2 */ /* 0x0022a20008000100 */
[----:B------:R1:W1:Y:S01]  /*0f90*/  SYNCS.EXCH.64 URZ, [UR6+0x240], UR8 ;  /* 0x0002400806ff75b2 */ /* 0x0002620008000100 */
[----:B------:R1:W1:Y:S01]  /*0fa0*/  SYNCS.EXCH.64 URZ, [UR6+0x238], UR8 ;  /* 0x0002380806ff75b2 */ /* 0x0002620008000100 */
[----:B------:R1:W1:Y:S01]  /*0fb0*/  SYNCS.EXCH.64 URZ, [UR6+0x248], UR8 ;  /* 0x0002480806ff75b2 */ /* 0x0002620008000100 */
[----:B------:R-:W-:Y:S01]  /*0fc0*/  NOP ;  /* 0x0000000000007918 */ /* 0x000fe20000000000 */
.L_x_15:
[----:B------:R-:W3:Y:S01]  /*0fd0*/  LDCU UR4, c[0x0][0x36c] ;  /* 0x00006d80ff0477ac */ /* 0x000ee20008000800 */
[----:B------:R-:W-:Y:S01]  /*0fe0*/  ISETP.NE.OR P3, PT, R0, 0x2, !P3 ;  /* 0x000000020000780c */ /* 0x000fe20005f65670 */
[----:B------:R-:W-:Y:S01]  /*0ff0*/  NOP ;  /* 0x0000000000007918 */ /* 0x000fe20000000000 */
[----:B------:R-:W-:Y:S01]  /*1000*/  LOP3.LUT R0, R190, 0x1f, RZ, 0xc0, !PT ;  /* 0x0000001fbe007812 */ /* 0x000fe200078ec0ff */
[----:B------:R-:W-:Y:S02]  /*1010*/  UISETP.NE.AND UP4, UPT, UR5, 0x2, UPT ;  /* 0x000000020500788c */ /* 0x000fe4000bf85270 */
[----:B------:R-:W-:Y:S02]  /*1020*/  UISETP.NE.AND UP5, UPT, UR5, URZ, UPT ;  /* 0x000000ff0500728c */ /* 0x000fe4000bfa5270 */
[----:B---3--:R-:W-:-:S09]  /*1030*/  UISETP.EQ.U32.AND UP6, UPT, UR4, 0x1, UPT ;  /* 0x000000010400788c */ /* 0x008fd2000bfc2070 */
[----:B------:R-:W-:Y:S05]  /*1040*/  BRA.U !UP6, `(.L_x_16) ;  /* 0x000000010e087547 */ /* 0x000fea000b800000 */
[----:B-12-4-:R-:W-:Y:S01]  /*1050*/  UCGABAR_ARV ;  /* 0x00000000000079c7 */ /* 0x016fe20008000000 */
[----:B------:R-:W-:Y:S05]  /*1060*/  BRA `(.L_x_17) ;  /* 0x0000000000047947 */ /* 0x000fea0003800000 */
.L_x_16:
[----:B-12-4-:R-:W-:Y:S01]  /*1070*/  NOP ;  /* 0x0000000000007918 */ /* 0x016fe20000000000 */
.L_x_17:
[----:B------:R-:W1:Y:S01]  /*1080*/  S2UR UR59, SR_CTAID.X ;  /* 0x00000000003b79c3 */ /* 0x000e620000002500 */
[----:B------:R-:W-:-:S05]  /*1090*/  CS2R.32 R3, SR_CgaSize ;  /* 0x0000000000037805 */ /* 0x000fca0000008a00 */
[----:B------:R-:W-:-:S05]  /*10a0*/  IMAD R3, R3, -0xa0, RZ ;  /* 0xffffff6003037824 */ /* 0x000fca00078e02ff */
[----:B------:R-:W-:-:S14]  /*10b0*/  R2UR UR6, R3 ;  /* 0x00000000030672ca */ /* 0x000fdc00000e0000 */
[----:B------:R-:W2:Y:S01]  /*10c0*/  LDCU UR6, c[0x0][UR6+0x2b0] ;  /* 0x00005600060677ac */ /* 0x000ea20008000800 */
[----:B------:R-:W-:-:S05]  /*10d0*/  CS2R.32 R3, SR_CgaSize ;  /* 0x0000000000037805 */ /* 0x000fca0000008a00 */
[----:B------:R-:W-:-:S05]  /*10e0*/  IMAD R3, R3, -0xa0, RZ ;  /* 0xffffff6003037824 */ /* 0x000fca00078e02ff */
[----:B------:R-:W-:-:S14]  /*10f0*/  R2UR UR4, R3 ;  /* 0x00000000030472ca */ /* 0x000fdc00000e0000 */
[----:B------:R-:W3:Y:S01]  /*1100*/  LDCU UR4, c[0x0][UR4+0x2b4] ;  /* 0x00005680040477ac */ /* 0x000ee20008000800 */
[----:B------:R-:W4:Y:S01]  /*1110*/  S2UR UR58, SR_CTAID.Y ;  /* 0x00000000003a79c3 */ /* 0x000f220000002600 */
[----:B------:R-:W-:-:S05]  /*1120*/  CS2R.32 R3, SR_CgaSize ;  /* 0x0000000000037805 */ /* 0x000fca0000008a00 */
[----:B------:R-:W-:-:S05]  /*1130*/  IMAD R3, R3, -0xa0, RZ ;  /* 0xffffff6003037824 */ /* 0x000fca00078e02ff */
[----:B------:R-:W-:-:S14]  /*1140*/  R2UR UR7, R3 ;  /* 0x00000000030772ca */ /* 0x000fdc00000e0000 */
[----:B------:R-:W3:Y:S01]  /*1150*/  LDCU UR7, c[0x0][UR7+0x2a0] ;  /* 0x00005400070777ac */ /* 0x000ee20008000800 */
[----:B------:R-:W3:Y:S01]  /*1160*/  LDCU UR15, c[0x0][0xb24] ;  /* 0x00016480ff0f77ac */ /* 0x000ee20008000800 */
[----:B------:R-:W3:Y:S01]  /*1170*/  LDCU UR37, c[0x0][0xb24] ;  /* 0x00016480ff2577ac */ /* 0x000ee20008000800 */
[----:B------:R-:W3:Y:S01]  /*1180*/  LDCU UR12, c[0x0][0xb30] ;  /* 0x00016600ff0c77ac */ /* 0x000ee20008000800 */
[----:B-1----:R-:W-:-:S05]  /*1190*/  I2FP.F32.U32 R3, UR59 ;  /* 0x0000003b00037c45 */ /* 0x002fca0008201000 */
[----:B--2---:R-:W-:Y:S01]  /*11a0*/  FMUL R3, R3, UR6 ;  /* 0x0000000603037c20 */ /* 0x004fe20008400000 */
[----:B------:R-:W-:-:S05]  /*11b0*/  CS2R.32 R2, SR_CgaSize ;  /* 0x0000000000027805 */ /* 0x000fca0000008a00 */
[----:B------:R-:W-:-:S05]  /*11c0*/  IMAD R2, R2, -0xa0, RZ ;  /* 0xffffff6002027824 */ /* 0x000fca00078e02ff */
[----:B------:R-:W-:-:S14]  /*11d0*/  R2UR UR6, R2 ;  /* 0x00000000020672ca */ /* 0x000fdc00000e0000 */
[----:B------:R-:W1:Y:S01]  /*11e0*/  LDCU UR6, c[0x0][UR6+0x2a4] ;  /* 0x00005480060677ac */ /* 0x000e620008000800 */
[----:B----4-:R-:W-:Y:S01]  /*11f0*/  I2FP.F32.U32 R2, UR58 ;  /* 0x0000003a00027c45 */ /* 0x010fe20008201000 */
[----:B------:R-:W2:Y:S04]  /*1200*/  F2I.U32.TRUNC.NTZ R3, R3 ;  /* 0x0000000300037305 */ /* 0x000ea8000020f000 */
[----:B---3--:R-:W-:Y:S01]  /*1210*/  FMUL R2, R2, UR4 ;  /* 0x0000000402027c20 */ /* 0x008fe20008400000 */
[----:B------:R-:W-:-:S04]  /*1220*/  ULOP3.LUT UR4, UR60, 0x1, URZ, 0xc0, !UPT ;  /* 0x000000013c047892 */ /* 0x000fc8000f8ec0ff */
[----:B------:R-:W-:Y:S01]  /*1230*/  UISETP.NE.U32.AND UP0, UPT, UR4, 0x1, UPT ;  /* 0x000000010400788c */ /* 0x000fe2000bf05070 */
[----:B------:R-:W3:Y:S03]  /*1240*/  F2I.U32.TRUNC.NTZ R2, R2 ;  /* 0x0000000200027305 */ /* 0x000ee6000020f000 */
[----:B------:R-:W-:Y:S01]  /*1250*/  USEL UR4, URZ, 0xb00, UP0 ;  /* 0x00000b00ff047887 */ /* 0x000fe20008000000 */
[----:B--2---:R-:W-:Y:S02]  /*1260*/  R2UR UR47, R3 ;  /* 0x00000000032f72ca */ /* 0x004fe400000e0000 */
[----:B---3--:R-:W-:Y:S02]  /*1270*/  R2UR UR46, R2 ;  /* 0x00000000022e72ca */ /* 0x008fe400000e0000 */
[----:B------:R-:W-:-:S09]  /*1280*/  PRMT R2, RZ, 0x7610, R2 ;  /* 0x00007610ff027816 */ /* 0x000fd20000000002 */
[----:B------:R-:W-:-:S04]  /*1290*/  UIADD3 UR47, UPT, UPT, -UR47, URZ, URZ ;  /* 0x000000ff2f2f7290 */ /* 0x000fc8000fffe1ff */
[----:B------:R-:W-:Y:S02]  /*12a0*/  UIMAD UR47, UR7, UR47, UR59 ;  /* 0x0000002f072f72a4 */ /* 0x000fe4000f8e023b */
[----:B------:R-:W-:-:S04]  /*12b0*/  UIADD3 UR46, UPT, UPT, -UR46, URZ, URZ ;  /* 0x000000ff2e2e7290 */ /* 0x000fc8000fffe1ff */
[----:B-1----:R-:W-:Y:S01]  /*12c0*/  UIMAD UR46, UR6, UR46, UR58 ;  /* 0x0000002e062e72a4 */ /* 0x002fe2000f8e023a */
[----:B------:R-:W-:Y:S11]  /*12d0*/  BRA.U UP5, `(.L_x_18) ;  /* 0x0000000105247547 */ /* 0x000ff6000b800000 */
[----:B------:R-:W-:-:S04]  /*12e0*/  UISETP.NE.AND UP0, UPT, UR46, URZ, UPT ;  /* 0x000000ff2e00728c */ /* 0x000fc8000bf05270 */
[----:B------:R-:W-:-:S04]  /*12f0*/  UISETP.EQ.OR UP0, UPT, UR47, URZ, !UP0 ;  /* 0x000000ff2f00728c */ /* 0x000fc8000c702670 */
[----:B------:R-:W-:Y:S02]  /*1300*/  USEL UR7, URZ, 0x1, !UP0 ;  /* 0x00000001ff077887 */ /* 0x000fe4000c000000 */
[----:B------:R-:W-:-:S04]  /*1310*/  UISETP.NE.AND UP0, UPT, UR46, URZ, UPT ;  /* 0x000000ff2e00728c */ /* 0x000fc8000bf05270 */
[----:B------:R-:W-:Y:S02]  /*1320*/  USEL UR6, URZ, 0x2, UP0 ;  /* 0x00000002ff067887 */ /* 0x000fe40008000000 */
[----:B------:R-:W-:-:S04]  /*1330*/  UISETP.NE.AND UP0, UPT, UR47, 0x1, UPT ;  /* 0x000000012f00788c */ /* 0x000fc8000bf05270 */
[----:B------:R-:W-:-:S04]  /*1340*/  USEL UR6, UR6, 0x2, UP0 ;  /* 0x0000000206067887 */ /* 0x000fc80008000000 */
[----:B------:R-:W-:-:S06]  /*1350*/  UIADD3 UR6, UPT, UPT, UR7, UR6, URZ ;  /* 0x0000000607067290 */ /* 0x000fcc000fffe0ff */
[----:B------:R-:W-:-:S07]  /*1360*/  MOV R2, UR6 ;  /* 0x0000000600027c02 */ /* 0x000fce0008000f00 */
.L_x_18:
[----:B------:R-:W1:Y:S01]  /*1370*/  S2UR UR36, SR_CTAID.Z ;  /* 0x00000000002479c3 */ /* 0x000e620000002700 */
[----:B------:R-:W-:-:S09]  /*1380*/  UISETP.GE.AND UP0, UPT, UR15, 0x1, UPT ;  /* 0x000000010f00788c */ /* 0x000fd2000bf06270 */
[----:B------:R-:W-:Y:S05]  /*1390*/  BRA.U !UP0, `(.L_x_19) ;  /* 0x0000000108d47547 */ /* 0x000fea000b800000 */
[----:B------:R-:W2:Y:S01]  /*13a0*/  LDCU.128 UR8, c[0x0][0xb10] ;  /* 0x00016200ff0877ac */ /* 0x000ea20008000c00 */
[----:B------:R-:W3:Y:S01]  /*13b0*/  LDCU UR14, c[0x0][0xb0c] ;  /* 0x00016180ff0e77ac */ /* 0x000ee20008000800 */
[----:B------:R-:W4:Y:S01]  /*13c0*/  LDCU UR17, c[0x0][0x370] ;  /* 0x00006e00ff1177ac */ /* 0x000f220008000800 */
[----:B------:R-:W1:Y:S01]  /*13d0*/  LDCU UR16, c[0x0][0x374] ;  /* 0x00006e80ff1077ac */ /* 0x000e620008000800 */
[----:B------:R-:W1:Y:S01]  /*13e0*/  LDCU UR13, c[0x0][0xb20] ;  /* 0x00016400ff0d77ac */ /* 0x000e620008000800 */
[----:B--2---:R-:W-:Y:S02]  /*13f0*/  UIMAD.WIDE.U32 UR6, UR59, UR8, URZ ;  /* 0x000000083b0672a5 */ /* 0x004fe4000f8e00ff */
[----:B---3--:R-:W-:Y:S02]  /*1400*/  UISETP.NE.AND UP0, UPT, UR14, 0x1, UPT ;  /* 0x000000010e00788c */ /* 0x008fe4000bf05270 */
[----:B------:R-:W-:Y:S02]  /*1410*/  UIMAD.WIDE.U32 UR20, UR58, UR11, URZ ;  /* 0x0000000b3a1472a5 */ /* 0x000fe4000f8e00ff */
[----:B----4-:R-:W-:-:S02]  /*1420*/  UIMAD.WIDE.U32 UR18, UR17, UR8, URZ ;  /* 0x00000008111272a5 */ /* 0x010fc4000f8e00ff */
[----:B------:R-:W-:Y:S01]  /*1430*/  UISETP.NE.AND UP1, UPT, UR15, 0x1, UPT ;  /* 0x000000010f00788c */ /* 0x000fe2000bf25270 */
[----:B------:R-:W-:Y:S02]  /*1440*/  UMOV UR8, UR7 ;  /* 0x0000000700087c82 */ /* 0x000fe40008000000 */
[----:B------:R-:W2:Y:S01]  /*1450*/  LDCU.64 UR6, c[0x0][0xb28] ;  /* 0x00016500ff0677ac */ /* 0x000ea20008000a00 */
[----:B------:R-:W-:Y:S01]  /*1460*/  USHF.R.U32.HI UR8, URZ, UR9, UR8 ;  /* 0x00000009ff087299 */ /* 0x000fe20008011608 */
[----:B------:R-:W-:-:S03]  /*1470*/  UMOV UR18, UR19 ;  /* 0x0000001300127c82 */ /* 0x000fc60008000000 */
[----:B------:R-:W-:Y:S02]  /*1480*/  USEL UR8, UR59, UR8, !UP0 ;  /* 0x000000083b087287 */ /* 0x000fe4000c000000 */
[----:B------:R-:W-:Y:S02]  /*1490*/  @UP0 USHF.R.U32.HI UR17, URZ, UR9, UR18 ;  /* 0x00000009ff110299 */ /* 0x000fe40008011612 */
[----:B------:R-:W-:Y:S02]  /*14a0*/  UISETP.NE.AND UP0, UPT, UR10, 0x1, UPT ;  /* 0x000000010a00788c */ /* 0x000fe4000bf05270 */
[----:B-1----:R-:W-:Y:S01]  /*14b0*/  UIMAD.WIDE.U32 UR18, UR16, UR11, URZ ;  /* 0x0000000b101272a5 */ /* 0x002fe2000f8e00ff */
[----:B------:R-:W-:Y:S02]  /*14c0*/  UMOV UR9, UR21 ;  /* 0x0000001500097c82 */ /* 0x000fe40008000000 */
[----:B------:R-:W-:-:S04]  /*14d0*/  USHF.R.U32.HI UR9, URZ, UR13, UR9 ;  /* 0x0000000dff097299 */ /* 0x000fc80008011609 */
[----:B------:R-:W-:Y:S01]  /*14e0*/  UMOV UR18, UR19 ;  /* 0x0000001300127c82 */ /* 0x000fe20008000000 */
[----:B------:R-:W-:Y:S02]  /*14f0*/  USEL UR9, UR58, UR9, !UP0 ;  /* 0x000000093a097287 */ /* 0x000fe4000c000000 */
[----:B------:R-:W-:Y:S02]  /*1500*/  @UP0 USHF.R.U32.HI UR16, URZ, UR13, UR18 ;  /* 0x0000000dff100299 */ /* 0x000fe40008011612 */
[----:B--2---:R-:W-:Y:S02]  /*1510*/  UIMAD.WIDE.U32 UR18, UR17, UR6, URZ ;  /* 0x00000006111272a5 */ /* 0x004fe4000f8e00ff */
[----:B------:R-:W-:Y:S02]  /*1520*/  UIMAD.WIDE.U32 UR20, UR16, UR6, URZ ;  /* 0x00000006101472a5 */ /* 0x000fe4000f8e00ff */
[----:B------:R-:W-:-:S03]  /*1530*/  UIADD3 UR13, UPT, UPT, -UR8, URZ, URZ ;  /* 0x000000ff080d7290 */ /* 0x000fc6000fffe1ff */
[----:B------:R-:W-:Y:S01]  /*1540*/  UMOV UR18, UR19 ;  /* 0x0000001300127c82 */ /* 0x000fe20008000000 */
[----:B------:R-:W-:Y:S01]  /*1550*/  UIMAD UR13, UR14, UR13, UR59 ;  /* 0x0000000d0e0d72a4 */ /* 0x000fe2000f8e023b */
[----:B------:R-:W-:Y:S01]  /*1560*/  UMOV UR11, UR21 ;  /* 0x00000015000b7c82 */ /* 0x000fe20008000000 */
[----:B------:R-:W-:Y:S02]  /*1570*/  @UP1 USHF.R.U32.HI UR17, URZ, UR7, UR18 ;  /* 0x00000007ff111299 */ /* 0x000fe40008011612 */
[----:B------:R-:W-:Y:S02]  /*1580*/  @UP1 USHF.R.U32.HI UR16, URZ, UR7, UR11 ;  /* 0x00000007ff101299 */ /* 0x000fe4000801160b */
[----:B------:R-:W-:Y:S02]  /*1590*/  UIMAD UR11, UR17, UR15, URZ ;  /* 0x0000000f110b72a4 */ /* 0x000fe4000f8e02ff */
[----:B------:R-:W-:Y:S02]  /*15a0*/  UIMAD UR16, UR16, UR15, URZ ;  /* 0x0000000f101072a4 */ /* 0x000fe4000f8e02ff */
[----:B------:R-:W-:-:S02]  /*15b0*/  UIMAD.WIDE.U32 UR20, UR9, UR6, URZ ;  /* 0x00000006091472a5 */ /* 0x000fc4000f8e00ff */
[----:B------:R-:W-:Y:S02]  /*15c0*/  UISETP.GE.AND UP0, UPT, UR9, UR16, UPT ;  /* 0x000000100900728c */ /* 0x000fe4000bf06270 */
[----:B------:R-:W-:Y:S02]  /*15d0*/  UIMAD.WIDE.U32 UR18, UR8, UR6, URZ ;  /* 0x00000006081272a5 */ /* 0x000fe4000f8e00ff */
[----:B------:R-:W-:Y:S01]  /*15e0*/  UISETP.GE.OR UP0, UPT, UR8, UR11, UP0 ;  /* 0x0000000b0800728c */ /* 0x000fe20008706670 */
[----:B------:R-:W-:Y:S01]  /*15f0*/  UMOV UR6, UR21 ;  /* 0x0000001500067c82 */ /* 0x000fe20008000000 */
[----:B------:R-:W-:Y:S02]  /*1600*/  UIADD3 UR11, UPT, UPT, -UR9, URZ, URZ ;  /* 0x000000ff090b7290 */ /* 0x000fe4000fffe1ff */
[----:B------:R-:W-:Y:S02]  /*1610*/  USHF.R.U32.HI UR6, URZ, UR7, UR6 ;  /* 0x00000007ff067299 */ /* 0x000fe40008011606 */
[----:B------:R-:W-:-:S02]  /*1620*/  UIMAD UR11, UR10, UR11, UR58 ;  /* 0x0000000b0a0b72a4 */ /* 0x000fc4000f8e023a */
[----:B------:R-:W-:-:S03]  /*1630*/  USEL UR6, UR9, UR6, !UP1 ;  /* 0x0000000609067287 */ /* 0x000fc6000c800000 */
[----:B------:R-:W-:Y:S02]  /*1640*/  @!UP0 UMOV UR16, UR19 ;  /* 0x0000001300108c82 */ /* 0x000fe40008000000 */
[----:B------:R-:W-:Y:S02]  /*1650*/  @!UP0 USHF.R.U32.HI UR16, URZ, UR7, UR16 ;  /* 0x00000007ff108299 */ /* 0x000fe40008011610 */
[----:B------:R-:W-:Y:S02]  /*1660*/  UIADD3 UR7, UPT, UPT, -UR6, URZ, URZ ;  /* 0x000000ff06077290 */ /* 0x000fe4000fffe1ff */
[----:B------:R-:W-:Y:S02]  /*1670*/  @!UP0 USEL UR16, UR8, UR16, !UP1 ;  /* 0x0000001008108287 */ /* 0x000fe4000c800000 */
[----:B------:R-:W-:Y:S02]  /*1680*/  UIMAD UR7, UR15, UR7, UR9 ;  /* 0x000000070f0772a4 */ /* 0x000fe4000f8e0209 */
[----:B------:R-:W-:-:S02]  /*1690*/  @!UP0 UIADD3 UR6, UPT, UPT, UR6, -UR16, URZ ;  /* 0x8000001006068290 */ /* 0x000fc4000fffe0ff */
[----:B------:R-:W-:Y:S02]  /*16a0*/  @!UP0 UIMAD UR7, UR7, UR17, UR16 ;  /* 0x00000011070782a4 */ /* 0x000fe4000f8e0210 */
[----:B------:R-:W-:-:S04]  /*16b0*/  @!UP0 UIMAD UR9, UR6, UR15, UR8 ;  /* 0x0000000f060982a4 */ /* 0x000fc8000f8e0208 */
[----:B------:R-:W-:Y:S01]  /*16c0*/  UIMAD UR58, UR9, UR10, UR11 ;  /* 0x0000000a093a72a4 */ /* 0x000fe2000f8e020b */
[----:B------:R-:W-:Y:S02]  /*16d0*/  @!UP0 UMOV UR8, UR7 ;  /* 0x0000000700088c82 */ /* 0x000fe40008000000 */
[----:B------:R-:W-:-:S12]  /*16e0*/  UIMAD UR59, UR8, UR14, UR13 ;  /* 0x0000000e083b72a4 */ /* 0x000fd8000f8e020d */
.L_x_19:
[----:B------:R-:W-:-:S09]  /*16f0*/  UISETP.NE.AND UP0, UPT, UR12, 0x1, UPT ;  /* 0x000000010c00788c */ /* 0x000fd2000bf05270 */
[----:B------:R-:W-:Y:S05]  /*1700*/  BRA.U UP0, `(.L_x_20) ;  /* 0x0000000100447547 */ /* 0x000fea000b800000 */
[----:B------:R-:W2:Y:S01]  /*1710*/  LDCU.128 UR8, c[0x0][0xb10] ;  /* 0x00016200ff0877ac */ /* 0x000ea20008000c00 */
[----:B------:R-:W3:Y:S01]  /*1720*/  LDCU UR7, c[0x0][0xb0c] ;  /* 0x00016180ff0777ac */ /* 0x000ee20008000800 */
[----:B------:R-:W4:Y:S01]  /*1730*/  LDCU UR6, c[0x0][0xb20] ;  /* 0x00016400ff0677ac */ /* 0x000f220008000800 */
[----:B--2---:R-:W-:Y:S02]  /*1740*/  UIMAD.WIDE.U32 UR14, UR59, UR8, URZ ;  /* 0x000000083b0e72a5 */ /* 0x004fe4000f8e00ff */
[----:B------:R-:W-:Y:S02]  /*1750*/  UIMAD.WIDE.U32 UR12, UR58, UR11, URZ ;  /* 0x0000000b3a0c72a5 */ /* 0x000fe4000f8e00ff */
[----:B---3--:R-:W-:-:S03]  /*1760*/  UISETP.NE.AND UP0, UPT, UR7, 0x1, UPT ;  /* 0x000000010700788c */ /* 0x008fc6000bf05270 */
[----:B------:R-:W-:Y:S02]  /*1770*/  UMOV UR8, UR15 ;  /* 0x0000000f00087c82 */ /* 0x000fe40008000000 */
[----:B------:R-:W-:Y:S01]  /*1780*/  USHF.R.U32.HI UR8, URZ, UR9, UR8 ;  /* 0x00000009ff087299 */ /* 0x000fe20008011608 */
[----:B------:R-:W-:-:S03]  /*1790*/  UMOV UR12, UR13 ;  /* 0x0000000d000c7c82 */ /* 0x000fc60008000000 */
[----:B------:R-:W-:Y:S02]  /*17a0*/  USEL UR8, UR59, UR8, !UP0 ;  /* 0x000000083b087287 */ /* 0x000fe4000c000000 */
[----:B------:R-:W-:Y:S02]  /*17b0*/  UISETP.NE.AND UP0, UPT, UR10, 0x1, UPT ;  /* 0x000000010a00788c */ /* 0x000fe4000bf05270 */
[----:B----4-:R-:W-:-:S04]  /*17c0*/  USHF.R.U32.HI UR6, URZ, UR6, UR12 ;  /* 0x00000006ff067299 */ /* 0x010fc8000801160c */
[----:B------:R-:W-:-:S04]  /*17d0*/  USEL UR6, UR58, UR6, !UP0 ;  /* 0x000000063a067287 */ /* 0x000fc8000c000000 */
[----:B------:R-:W-:Y:S02]  /*17e0*/  UIADD3 UR9, UPT, UPT, UR8, -UR6, URZ ;  /* 0x8000000608097290 */ /* 0x000fe4000fffe0ff */
[----:B------:R-:W-:Y:S02]  /*17f0*/  UIADD3 UR6, UPT, UPT, -UR8, UR6, URZ ;  /* 0x0000000608067290 */ /* 0x000fe4000fffe1ff */
[----:B------:R-:W-:Y:S02]  /*1800*/  UIMAD UR58, UR9, UR10, UR58 ;  /* 0x0000000a093a72a4 */ /* 0x000fe4000f8e023a */
[----:B------:R-:W-:-:S12]  /*1810*/  UIMAD UR59, UR6, UR7, UR59 ;  /* 0x00000007063b72a4 */ /* 0x000fd8000f8e023b */
.L_x_20:
[----:B------:R-:W-:Y:S01]  /*1820*/  UISETP.NE.AND UP0, UPT, UR5, 0x2, UPT ;  /* 0x000000020500788c */ /* 0x000fe2000bf05270 */
[----:B------:R-:W-:Y:S09]  /*1830*/  BRA.U !UP6, `(.L_x_21) ;  /* 0x000000010e0c7547 */ /* 0x000ff2000b800000 */
[----:B------:R-:W-:Y:S01]  /*1840*/  UCGABAR_WAIT ;  /* 0x0000000000007dc7 */ /* 0x000fe20008000000 */
[----:B------:R-:W-:Y:S01]  /*1850*/  CCTL.IVALL ;  /* 0x00000000ff00798f */ /* 0x000fe20002000000 */
[----:B------:R-:W-:Y:S05]  /*1860*/  BRA `(.L_x_22) ;  /* 0x0000000000047947 */ /* 0x000fea0003800000 */
.L_x_21:
[----:B------:R-:W-:Y:S06]  /*1870*/  BAR.SYNC.DEFER_BLOCKING 0x0 ;  /* 0x0000000000007b1d */ /* 0x000fec0000010000 */
.L_x_22:
[----:B------:R-:W-:Y:S05]  /*1880*/  BRA.U UP0, `(.L_x_23) ;  /* 0x0000001d00ec7547 */ /* 0x000fea000b800000 */
[----:B------:R-:W2:Y:S01]  /*1890*/  LDCU UR27, c[0x0][0x38c] ;  /* 0x00007180ff1b77ac */ /* 0x000ea20008000800 */
[----:B------:R-:W-:Y:S01]  /*18a0*/  PLOP3.LUT P1, PT, PT, PT, UP3, 0x80, 0x8 ;  /* 0x000000000008781c */ /* 0x000fe20003f2f038 */
[----:B------:R-:W-:Y:S01]  /*18b0*/  IMAD.MOV.U32 R12, RZ, RZ, 0x1 ;  /* 0x00000001ff0c7424 */ /* 0x000fe200078e00ff */
[----:B------:R-:W-:Y:S01]  /*18c0*/  ISETP.EQ.OR P2, PT, R0, RZ, P3 ;  /* 0x000000ff0000720c */ /* 0x000fe20001f42670 */
[----:B------:R-:W-:Y:S01]  /*18d0*/  UISETP.NE.AND UP1, UPT, UR5, URZ, UPT ;  /* 0x000000ff0500728c */ /* 0x000fe2000bf25270 */
[----:B------:R-:W-:Y:S01]  /*18e0*/  PLOP3.LUT P1, PT, P1, PT, PT, 0x8, 0x80 ;  /* 0x000000000080781c */ /* 0x000fe20000f2e170 */
[----:B------:R-:W-:Y:S01]  /*18f0*/  UMOV UR6, 0x400 ;  /* 0x0000040000067882 */ /* 0x000fe20000000000 */
[----:B------:R-:W-:Y:S01]  /*1900*/  USEL UR14, URZ, 0x1, UP4 ;  /* 0x00000001ff0e7887 */ /* 0x000fe2000a000000 */
[----:B------:R-:W-:Y:S01]  /*1910*/  CS2R R10, SRZ ;  /* 0x00000000000a7805 */ /* 0x000fe2000001ff00 */
[----:B------:R-:W-:Y:S01]  /*1920*/  ULEA UR6, UR60, UR6, 0x18 ;  /* 0x000000063c067291 */ /* 0x000fe2000f8ec0ff */
[----:B------:R-:W-:Y:S01]  /*1930*/  IMAD.MOV.U32 R9, RZ, RZ, RZ ;  /* 0x000000ffff097224 */ /* 0x000fe200078e00ff */
[----:B------:R-:W3:Y:S01]  /*1940*/  LDCU UR21, c[0x0][0x370] ;  /* 0x00006e00ff1577ac */ /* 0x000ee20008000800 */
[----:B------:R-:W-:Y:S01]  /*1950*/  IMAD.MOV.U32 R8, RZ, RZ, 0x1 ;  /* 0x00000001ff087424 */ /* 0x000fe200078e00ff */
[----:B------:R-:W4:Y:S01]  /*1960*/  LDCU.64 UR30, c[0x0][0x348] ;  /* 0x00006900ff1e77ac */ /* 0x000f220008000a00 */
[----:B--2---:R-:W-:-:S02]  /*1970*/  UIADD3 UR7, UPT, UPT, UR27, 0x1f, URZ ;  /* 0x0000001f1b077890 */ /* 0x004fc4000fffe0ff */
[----:B------:R-:W-:Y:S02]  /*1980*/  UIADD3 UR5, UPT, UPT, UR27, -0x1, URZ ;  /* 0xffffffff1b057890 */ /* 0x000fe4000fffe0ff */
[----:B------:R-:W-:Y:S02]  /*1990*/  USHF.R.S32.HI UR29, URZ, 0x1f, UR7 ;  /* 0x0000001fff1d7899 */ /* 0x000fe40008011407 */
[----:B------:R-:W-:Y:S02]  /*19a0*/  UISETP.GE.U32.AND UP2, UPT, UR5, -0x3f, UPT ;  /* 0xffffffc10500788c */ /* 0x000fe4000bf46070 */
[----:B------:R-:W-:Y:S02]  /*19b0*/  ULEA.HI UR29, UR29, UR7, URZ, 0x5 ;  /* 0x000000071d1d7291 */ /* 0x000fe4000f8f28ff */
[----:B------:R-:W-:Y:S02]  /*19c0*/  USHF.R.U32.HI UR25, URZ, 0x5, UR4 ;  /* 0x00000005ff197899 */ /* 0x000fe40008011604 */
[----:B------:R-:W-:-:S02]  /*19d0*/  USHF.R.S32.HI UR29, URZ, 0x5, UR29 ;  /* 0x00000005ff1d7899 */ /* 0x000fc4000801141d */
[----:B------:R-:W-:Y:S02]  /*19e0*/  UIADD3 UR27, UPT, UPT, UR27, 0x3e, URZ ;  /* 0x0000003e1b1b7890 */ /* 0x000fe4000fffe0ff */
[----:B------:R-:W-:Y:S01]  /*19f0*/  UISETP.LT.U32.AND UP0, UPT, UR29, 0x1b, UPT ;  /* 0x0000001b1d00788c */ /* 0x000fe2000bf01070 */
[----:B------:R-:W2:Y:S03]  /*1a00*/  LDCU UR15, c[0x0][0x374] ;  /* 0x00006e80ff0f77ac */ /* 0x000ea60008000800 */
[----:B------:R-:W-:Y:S02]  /*1a10*/  USEL UR28, UR29, 0x1b, UP0 ;  /* 0x0000001b1d1c7887 */ /* 0x000fe40008000000 */
[----:B------:R-:W-:Y:S02]  /*1a20*/  USEL UR14, UR14, 0x2, UP1 ;  /* 0x000000020e0e7887 */ /* 0x000fe40008800000 */
[----:B------:R-:W-:-:S02]  /*1a30*/  UIADD3 UR13, UPT, UPT, UR28, -0x1, URZ ;  /* 0xffffffff1c0d7890 */ /* 0x000fc4000fffe0ff */
[----:B------:R-:W-:Y:S02]  /*1a40*/  @UP2 UIADD3 UR13, UPT, UPT, UR28, URZ, URZ ;  /* 0x000000ff1c0d2290 */ /* 0x000fe4000fffe0ff */
[----:B------:R-:W-:Y:S02]  /*1a50*/  UIADD3 UR5, UPT, UPT, UR6, 0x13380, UR4 ;  /* 0x0001338006057890 */ /* 0x000fe4000fffe004 */
[----:B------:R-:W-:Y:S02]  /*1a60*/  UIADD3 UR26, UPT, UPT, UR29, -UR28, URZ ;  /* 0x8000001c1d1a7290 */ /* 0x000fe4000fffe0ff */
[----:B------:R-:W-:Y:S01]  /*1a70*/  UIADD3 UR13, UPT, UPT, UR13, 0x1, URZ ;  /* 0x000000010d0d7890 */ /* 0x000fe2000fffe0ff */
[----:B---34-:R-:W-:-:S11]  /*1a80*/  UMOV UR24, URZ ;  /* 0x000000ff00187c82 */ /* 0x018fd60008000000 */
.L_x_43:
[----:B------:R-:W-:-:S09]  /*1a90*/  UISETP.NE.AND UP0, UPT, UR60, URZ, UPT ;  /* 0x000000ff3c00728c */ /* 0x000fd2000bf05270 */
[----:B-1----:R-:W-:Y:S05]  /*1aa0*/  BRA.U UP0, `(.L_x_24) ;  /* 0x0000000100287547 */ /* 0x002fea000b800000 */
[----:B------:R-:W-:Y:S02]  /*1ab0*/  LEA R0, R9, UR6, 0x3 ;  /* 0x0000000609007c11 */ /* 0x000fe4000f8e18ff */
[----:B------:R-:W-:-:S04]  /*1ac0*/  SHF.L.U32 R3, R8, 0x1f, RZ ;  /* 0x0000001f08037819 */ /* 0x000fc800000006ff */
[----:B------:R-:W3:Y:S02]  /*1ad0*/  SYNCS.PHASECHK.TRANS64.TRYWAIT P0, [R0+URZ+0x240], R3 ;  /* 0x00024003000075a7 */ /* 0x000ee400080011ff */
[----:B---3--:R-:W-:Y:S05]  /*1ae0*/  @!P0 BRA `(.L_x_25) ;  /* 0x0000007c00908947 */ /* 0x008fea0003800000 */
.L_x_131:
[----:B------:R4:W-:Y:S01]  /*1af0*/  SYNCS.ARRIVE.TRANS64.A1T0 RZ, [R0+URZ+0x230], RZ ;  /* 0x000230ff00ff79a7 */ /* 0x0009e200081000ff */
[----:B------:R-:W-:-:S05]  /*1b00*/  VIADD R9, R9, 0x1 ;  /* 0x0000000109097836 */ /* 0x000fca0000000000 */
[----:B------:R-:W-:-:S04]  /*1b10*/  ISETP.NE.AND P0, PT, R9, 0x2, PT ;  /* 0x000000020900780c */ /* 0x000fc80003f05270 */
[----:B---3--:R-:W-:Y:S02]  /*1b20*/  SEL R3, RZ, 0x1, P0 ;  /* 0x00000001ff037807 */ /* 0x008fe40000000000 */
[----:B------:R-:W-:Y:S02]  /*1b30*/  SEL R9, R9, RZ, P0 ;  /* 0x000000ff09097207 */ /* 0x000fe40000000000 */
[----:B------:R-:W-:-:S07]  /*1b40*/  LOP3.LUT R8, R8, R3, RZ, 0x3c, !PT ;  /* 0x0000000308087212 */ /* 0x000fce00078e3cff */
.L_x_24:
[----:B------:R-:W-:Y:S01]  /*1b50*/  ULEA UR7, UR24, UR6, 0x3 ;  /* 0x0000000618077291 */ /* 0x000fe2000f8e18ff */
[----:B----4-:R-:W-:Y:S01]  /*1b60*/  SHF.L.U32 R0, R12, 0x1f, RZ ;  /* 0x0000001f0c007819 */ /* 0x010fe200000006ff */
[----:B------:R-:W-:Y:S02]  /*1b70*/  UISETP.GE.U32.AND UP0, UPT, UR27, 0x3f, UPT ;  /* 0x0000003f1b00788c */ /* 0x000fe4000bf06070 */
[----:B------:R-:W-:Y:S02]  /*1b80*/  USHF.L.U32 UR35, UR59, 0x6, URZ ;  /* 0x000000063b237899 */ /* 0x000fe400080006ff */
[----:B------:R-:W-:Y:S01]  /*1b90*/  UIMAD UR19, UR58, 0xb0, UR25 ;  /* 0x000000b03a1378a4 */ /* 0x000fe2000f8e0219 */
[----:B------:R-:W-:Y:S02]  /*1ba0*/  UMOV UR32, URZ ;  /* 0x000000ff00207c82 */ /* 0x000fe40008000000 */
[----:B------:R3:W4:Y:S02]  /*1bb0*/  SYNCS.PHASECHK.TRANS64.TRYWAIT P0, [UR7+0xd8], R0 ;  /* 0x0000d800ff0075a7 */ /* 0x0007240008001107 */
[----:B------:R-:W-:Y:S07]  /*1bc0*/  BRA.U !UP0, `(.L_x_26) ;  /* 0x0000000108bc7547 */ /* 0x000fee000b800000 */
[----:B------:R-:W-:Y:S01]  /*1bd0*/  UMOV UR8, URZ ;  /* 0x000000ff00087c82 */ /* 0x000fe20008000000 */
[----:B------:R-:W-:-:S05]  /*1be0*/  UMOV UR7, UR24 ;  /* 0x0000001800077c82 */ /* 0x000fca0008000000 */
.L_x_32:
[----:B------:R-:W-:Y:S01]  /*1bf0*/  @!P3 MOV R2, 0x1e00 ;  /* 0x00001e000002b802 */ /* 0x000fe20000000f00 */
[----:B------:R-:W-:Y:S01]  /*1c00*/  ULEA UR33, UR7, UR6, 0x3 ;  /* 0x0000000607217291 */ /* 0x000fe2000f8e18ff */
[----:B-12-4-:R-:W-:Y:S11]  /*1c10*/  @P0 BRA `(.L_x_27) ;  /* 0x00000000000c0947 */ /* 0x016ff60003800000 */
[----:B------:R-:W-:Y:S04]  /*1c20*/  SHF.L.U32 R3, R12, 0x1f, RZ ;  /* 0x0000001f0c037819 */ /* 0x000fe800000006ff */
[----:B------:R-:W4:Y:S02]  /*1c30*/  SYNCS.PHASECHK.TRANS64.TRYWAIT P0, [UR33+0xd8], R3 ;  /* 0x0000d803ff0075a7 */ /* 0x000f240008001121 */
[----:B----4-:R-:W-:Y:S05]  /*1c40*/  @!P0 BRA `(.L_x_28) ;  /* 0x0000007c004c8947 */ /* 0x010fea0003800000 */
.L_x_27:
[----:B------:R4:W-:Y:S01]  /*1c50*/  @!P3 SYNCS.ARRIVE.TRANS64 RZ, [UR33], R2 ;  /* 0x00000002ffffb9a7 */ /* 0x0009e20008000021 */
[----:B------:R-:W-:Y:S04]  /*1c60*/  ULOP3.LUT UR9, UR14, 0x2, URZ, 0xfc, !UPT ;  /* 0x000000020e097892 */ /* 0x000fe8000f8efcff */
[----:B------:R-:W-:Y:S09]  /*1c70*/  UISETP.NE.AND UP0, UPT, UR9, 0x2, UPT ;  /* 0x000000020900788c */ /* 0x000ff2000bf05270 */
[----:B------:R-:W-:Y:S05]  /*1c80*/  BRA.U UP0, `(.L_x_29) ;  /* 0x0000000100047547 */ /* 0x000fea000b800000 */
[----:B-12---:R-:W-:Y:S05]  /*1c90*/  BPT.TRAP 0x1 ;  /* 0x000000040000795c */ /* 0x006fea0000300000 */
.L_x_29:
[----:B------:R-:W-:Y:S04]  /*1ca0*/  BSSY.RECONVERGENT B0, `(.L_x_30) ;  /* 0x0000003000007945 */ /* 0x000fe80003800200 */
[----:B------:R-:W-:Y:S05]  /*1cb0*/  @P2 BRA `(.L_x_31) ;  /* 0x0000000000042947 */ /* 0x000fea0003800000 */
[----:B-12---:R-:W-:Y:S05]  /*1cc0*/  BPT.TRAP 0x1 ;  /* 0x000000040000795c */ /* 0x006fea0000300000 */
.L_x_31:
[----:B-12---:R-:W-:Y:S05]  /*1cd0*/  BSYNC.RECONVERGENT B0 ;  /* 0x0000000000007941 */ /* 0x006fea0003800200 */
.L_x_30:
[----:B------:R-:W-:Y:S02]  /*1ce0*/  UIADD3 UR24, UPT, UPT, UR7, 0x1, URZ ;  /* 0x0000000107187890 */ /* 0x000fe4000fffe0ff */
[----:B------:R-:W-:Y:S02]  /*1cf0*/  ULEA UR32, UR7, UR6, 0xb ;  /* 0x0000000607207291 */ /* 0x000fe4000f8e58ff */
[----:B------:R-:W-:Y:S02]  /*1d00*/  UISETP.NE.AND UP0, UPT, UR24, 0x1b, UPT ;  /* 0x0000001b1800788c */ /* 0x000fe4000bf05270 */
[----:B------:R-:W-:Y:S02]  /*1d10*/  USHF.L.U32 UR34, UR8, 0x5, URZ ;  /* 0x0000000508227899 */ /* 0x000fe400080006ff */
[----:B------:R-:W-:Y:S02]  /*1d20*/  USEL UR10, URZ, 0x1, UP0 ;  /* 0x00000001ff0a7887 */ /* 0x000fe40008000000 */
[----:B------:R-:W-:Y:S02]  /*1d30*/  USEL UR24, UR24, URZ, UP0 ;  /* 0x000000ff18187287 */ /* 0x000fe40008000000 */
[----:B------:R-:W-:Y:S02]  /*1d40*/  UIADD3 UR32, UPT, UPT, UR32, 0x5b80, URZ ;  /* 0x00005b8020207890 */ /* 0x000fe4000fffe0ff */
[----:B------:R-:W-:Y:S01]  /*1d50*/  ULEA UR9, UR24, UR6, 0x3 ;  /* 0x0000000618097291 */ /* 0x000fe2000f8e18ff */
[----:B------:R-:W-:Y:S01]  /*1d60*/  LOP3.LUT R12, R12, UR10, RZ, 0x3c, !PT ;  /* 0x0000000a0c0c7c12 */ /* 0x000fe2000f8e3cff */
[----:B------:R-:W-:Y:S02]  /*1d70*/  UIADD3 UR10, UP1, UPT, UR30, 0x80, URZ ;  /* 0x000000801e0a7890 */ /* 0x000fe4000ff3e0ff */
[----:B------:R-:W-:Y:S01]  /*1d80*/  UIMAD UR16, UR7, 0x1600, UR4 ;  /* 0x00001600071078a4 */ /* 0x000fe2000f8e0204 */
[----:B---3--:R-:W-:Y:S01]  /*1d90*/  SHF.L.U32 R0, R12, 0x1f, RZ ;  /* 0x0000001f0c007819 */ /* 0x008fe200000006ff */
[----:B------:R-:W-:Y:S02]  /*1da0*/  UIADD3.X UR11, UPT, UPT, URZ, UR31, URZ, UP1, !UPT ;  /* 0x0000001fff0b7290 */ /* 0x000fe40008ffe4ff */
[----:B------:R-:W-:Y:S01]  /*1db0*/  UIADD3 UR40, UP0, UPT, UR30, 0x180, URZ ;  /* 0x000001801e287890 */ /* 0x000fe2000ff1e0ff */
[----:B------:R1:W2:Y:S01]  /*1dc0*/  SYNCS.PHASECHK.TRANS64.TRYWAIT P0, [UR9+0xd8], R0 ;  /* 0x0000d800ff0075a7 */ /* 0x0002a20008001109 */
[----:B------:R-:W-:Y:S01]  /*1dd0*/  UIADD3 UR16, UPT, UPT, UR6, 0x13380, UR16 ;  /* 0x0001338006107890 */ /* 0x000fe2000fffe010 */
[----:B------:R-:W-:Y:S01]  /*1de0*/  UMOV UR38, 0x0 ;  /* 0x0000000000267882 */ /* 0x000fe20000000000 */
[----:B------:R-:W-:Y:S01]  /*1df0*/  UMOV UR39, 0x10000000 ;  /* 0x1000000000277882 */ /* 0x000fe20000000000 */
[----:B------:R-:W-:Y:S02]  /*1e00*/  UIADD3.X UR41, UPT, UPT, URZ, UR31, URZ, UP0, !UPT ;  /* 0x0000001fff297290 */ /* 0x000fe400087fe4ff */
[----:B------:R3:W-:Y:S01]  /*1e10*/  UTMALDG.3D [UR32], [UR10], desc[UR38] ;  /* 0x000026200a0075b4 */ /* 0x0007e20008011000 */
[----:B------:R-:W-:Y:S01]  /*1e20*/  UIADD3 UR8, UPT, UPT, UR8, 0x1, URZ ;  /* 0x0000000108087890 */ /* 0x000fe2000fffe0ff */
[----:B------:R-:W-:Y:S01]  /*1e30*/  UMOV UR7, 0x30000 ;  /* 0x0003000000077882 */ /* 0x000fe20000000000 */
[----:B------:R-:W-:Y:S01]  /*1e40*/  UMOV UR20, UR36 ;  /* 0x0000002400147c82 */ /* 0x000fe20008000000 */
[----:B------:R-:W-:Y:S01]  /*1e50*/  UMOV UR17, UR33 ;  /* 0x0000002100117c82 */ /* 0x000fe20008000000 */
[----:B------:R-:W-:Y:S01]  /*1e60*/  UMOV UR18, UR34 ;  /* 0x0000002200127c82 */ /* 0x000fe20008000000 */
[----:B------:R-:W-:Y:S01]  /*1e70*/  UISETP.NE.AND UP0, UPT, UR8, UR13, UPT ;  /* 0x0000000d0800728c */ /* 0x000fe2000bf05270 */
[----:B------:R4:W-:Y:S01]  /*1e80*/  UTMALDG.3D.MULTICAST [UR16], [UR40], UR7, desc[UR38] ;  /* 0x00002610280073b4 */ /* 0x0009e20008011807 */
[----:B---3--:R-:W-:Y:S01]  /*1e90*/  UMOV UR32, UR13 ;  /* 0x0000000d00207c82 */ /* 0x008fe20008000000 */
[----:B----4-:R-:W-:Y:S06]  /*1ea0*/  UMOV UR7, UR24 ;  /* 0x0000001800077c82 */ /* 0x010fec0008000000 */
[----:B------:R-:W-:Y:S05]  /*1eb0*/  BRA.U UP0, `(.L_x_32) ;  /* 0xfffffffd004c7547 */ /* 0x000fea000b83ffff */
.L_x_26:
[----:B------:R-:W-:Y:S01]  /*1ec0*/  ULEA UR7, UR24, UR6, 0x3 ;  /* 0x0000000618077291 */ /* 0x000fe2000f8e18ff */
[----:B-1-3--:R-:W-:Y:S01]  /*1ed0*/  SHF.L.U32 R0, R12, 0x1f, RZ ;  /* 0x0000001f0c007819 */ /* 0x00afe200000006ff */
[----:B------:R-:W-:Y:S01]  /*1ee0*/  @!P1 SYNCS.ARRIVE.TRANS64.A1T0 RZ, [UR6+0x1c8], RZ ;  /* 0x0001c8ffffff99a7 */ /* 0x000fe20008100006 */
[----:B------:R-:W-:-:S06]  /*1ef0*/  UISETP.GT.AND UP0, UPT, UR29, UR28, UPT ;  /* 0x0000001c1d00728c */ /* 0x000fcc000bf04270 */
[----:B--2-4-:R1:W2:Y:S03]  /*1f00*/  SYNCS.PHASECHK.TRANS64.TRYWAIT P0, [UR7+0xd8], R0 ;  /* 0x0000d800ff0075a7 */ /* 0x0142a60008001107 */
[----:B------:R-:W-:Y:S05]  /*1f10*/  BRA.U !UP0, `(.L_x_33) ;  /* 0x0000000108bc7547 */ /* 0x000fea000b800000 */
[----:B------:R-:W-:Y:S01]  /*1f20*/  UIADD3 UR34, UPT, UPT, UR26, UR32, URZ ;  /* 0x000000201a227290 */ /* 0x000fe2000fffe0ff */
[----:B------:R-:W-:-:S11]  /*1f30*/  UMOV UR7, UR24 ;  /* 0x0000001800077c82 */ /* 0x000fd60008000000 */
.L_x_39:
[----:B--2---:R-:W-:Y:S01]  /*1f40*/  @!P3 MOV R2, 0x1e00 ;  /* 0x00001e000002b802 */ /* 0x004fe20000000f00 */
[----:B---3--:R-:W-:Y:S01]  /*1f50*/  ULEA UR9, UR7, UR6, 0x3 ;  /* 0x0000000607097291 */ /* 0x008fe2000f8e18ff */
[----:B--2-4-:R-:W-:Y:S11]  /*1f60*/  @P0 BRA `(.L_x_34) ;  /* 0x00000000000c0947 */ /* 0x014ff60003800000 */
[----:B------:R-:W-:Y:S04]  /*1f70*/  SHF.L.U32 R3, R12, 0x1f, RZ ;  /* 0x0000001f0c037819 */ /* 0x000fe800000006ff */
[----:B------:R-:W2:Y:S02]  /*1f80*/  SYNCS.PHASECHK.TRANS64.TRYWAIT P0, [UR9+0xd8], R3 ;  /* 0x0000d803ff0075a7 */ /* 0x000ea40008001109 */
[----:B--2---:R-:W-:Y:S05]  /*1f90*/  @!P0 BRA `(.L_x_35) ;  /* 0x0000007800908947 */ /* 0x004fea0003800000 */
.L_x_34:
[----:B------:R2:W-:Y:S01]  /*1fa0*/  @!P3 SYNCS.ARRIVE.TRANS64 RZ, [UR9], R2 ;  /* 0x00000002ffffb9a7 */ /* 0x0005e20008000009 */
[----:B------:R-:W-:Y:S04]  /*1fb0*/  ULOP3.LUT UR8, UR14, 0x2, URZ, 0xfc, !UPT ;  /* 0x000000020e087892 */ /* 0x000fe8000f8efcff */
[----:B------:R-:W-:Y:S09]  /*1fc0*/  UISETP.NE.AND UP0, UPT, UR8, 0x2, UPT ;  /* 0x000000020800788c */ /* 0x000ff2000bf05270 */
[----:B------:R-:W-:Y:S05]  /*1fd0*/  BRA.U UP0, `(.L_x_36) ;  /* 0x0000000100047547 */ /* 0x000fea000b800000 */
[----:B------:R-:W-:Y:S05]  /*1fe0*/  BPT.TRAP 0x1 ;  /* 0x000000040000795c */ /* 0x000fea0000300000 */
.L_x_36:
[----:B------:R-:W-:Y:S04]  /*1ff0*/  BSSY.RECONVERGENT B0, `(.L_x_37) ;  /* 0x0000003000007945 */ /* 0x000fe80003800200 */
[----:B------:R-:W-:Y:S05]  /*2000*/  @P2 BRA `(.L_x_38) ;  /* 0x0000000000042947 */ /* 0x000fea0003800000 */
[----:B------:R-:W-:Y:S05]  /*2010*/  BPT.TRAP 0x1 ;  /* 0x000000040000795c */ /* 0x000fea0000300000 */
.L_x_38:
[----:B------:R-:W-:Y:S05]  /*2020*/  BSYNC.RECONVERGENT B0 ;  /* 0x0000000000007941 */ /* 0x000fea0003800200 */
.L_x_37:
[----:B------:R-:W-:Y:S02]  /*2030*/  UIADD3 UR24, UPT, UPT, UR7, 0x1, URZ ;  /* 0x0000000107187890 */ /* 0x000fe4000fffe0ff */
[----:B------:R-:W-:Y:S02]  /*2040*/  UIADD3 UR42, UP1, UPT, UR30, 0x80, URZ ;  /* 0x000000801e2a7890 */ /* 0x000fe4000ff3e0ff */
[----:B------:R-:W-:Y:S02]  /*2050*/  UISETP.NE.AND UP0, UPT, UR24, 0x1b, UPT ;  /* 0x0000001b1800788c */ /* 0x000fe4000bf05270 */
[----:B------:R-:W-:Y:S02]  /*2060*/  UIADD3.X UR43, UPT, UPT, URZ, UR31, URZ, UP1, !UPT ;  /* 0x0000001fff2b7290 */ /* 0x000fe40008ffe4ff */
[----:B------:R-:W-:Y:S02]  /*2070*/  USEL UR10, URZ, 0x1, UP0 ;  /* 0x00000001ff0a7887 */ /* 0x000fe40008000000 */
[----:B------:R-:W-:Y:S02]  /*2080*/  USEL UR24, UR24, URZ, UP0 ;  /* 0x000000ff18187287 */ /* 0x000fe40008000000 */
[----:B------:R-:W-:Y:S02]  /*2090*/  UIADD3 UR40, UP0, UPT, UR30, 0x180, URZ ;  /* 0x000001801e287890 */ /* 0x000fe4000ff1e0ff */
[----:B------:R-:W-:Y:S01]  /*20a0*/  ULEA UR8, UR24, UR6, 0x3 ;  /* 0x0000000618087291 */ /* 0x000fe2000f8e18ff */
[----:B------:R-:W-:Y:S01]  /*20b0*/  LOP3.LUT R12, R12, UR10, RZ, 0x3c, !PT ;  /* 0x0000000a0c0c7c12 */ /* 0x000fe2000f8e3cff */
[----:B------:R-:W-:Y:S02]  /*20c0*/  USHF.L.U32 UR10, UR32, 0x5, URZ ;  /* 0x00000005200a7899 */ /* 0x000fe400080006ff */
[----:B------:R-:W-:Y:S01]  /*20d0*/  UIMAD UR16, UR7, 0x1600, UR5 ;  /* 0x00001600071078a4 */ /* 0x000fe2000f8e0205 */
[----:B-1----:R-:W-:Y:S01]  /*20e0*/  SHF.L.U32 R0, R12, 0x1f, RZ ;  /* 0x0000001f0c007819 */ /* 0x002fe200000006ff */
[----:B------:R-:W-:Y:S02]  /*20f0*/  UIADD3.X UR41, UPT, UPT, URZ, UR31, URZ, UP0, !UPT ;  /* 0x0000001fff297290 */ /* 0x000fe400087fe4ff */
[----:B------:R-:W-:Y:S01]  /*2100*/  UIADD3 UR32, UPT, UPT, UR32, 0x1, URZ ;  /* 0x0000000120207890 */ /* 0x000fe2000fffe0ff */
[----:B------:R3:W4:Y:S01]  /*2110*/  SYNCS.PHASECHK.TRANS64.TRYWAIT P0, [UR8+0xd8], R0 ;  /* 0x0000d800ff0075a7 */ /* 0x0007220008001108 */
[----:B------:R-:W-:Y:S01]  /*2120*/  ULEA UR8, UR7, UR6, 0xb ;  /* 0x0000000607087291 */ /* 0x000fe2000f8e58ff */
[----:B------:R-:W-:Y:S01]  /*2130*/  UMOV UR38, 0x0 ;  /* 0x0000000000267882 */ /* 0x000fe20000000000 */
[----:B------:R-:W-:Y:S02]  /*2140*/  UMOV UR39, 0x10000000 ;  /* 0x1000000000277882 */ /* 0x000fe40000000000 */
[----:B------:R-:W-:Y:S01]  /*2150*/  UIADD3 UR8, UPT, UPT, UR8, 0x5b80, URZ ;  /* 0x00005b8008087890 */ /* 0x000fe2000fffe0ff */
[----:B------:R-:W-:Y:S01]  /*2160*/  UMOV UR11, UR35 ;  /* 0x00000023000b7c82 */ /* 0x000fe20008000000 */
[----:B------:R-:W-:Y:S01]  /*2170*/  UMOV UR12, UR36 ;  /* 0x00000024000c7c82 */ /* 0x000fe20008000000 */
[----:B------:R-:W-:Y:S01]  /*2180*/  UMOV UR33, 0x30000 ;  /* 0x0003000000217882 */ /* 0x000fe20000000000 */
[----:B------:R-:W-:Y:S01]  /*2190*/  UMOV UR20, UR36 ;  /* 0x0000002400147c82 */ /* 0x000fe20008000000 */
[----:B------:R-:W-:Y:S01]  /*21a0*/  UMOV UR17, UR9 ;  /* 0x0000000900117c82 */ /* 0x000fe20008000000 */
[----:B------:R-:W-:Y:S01]  /*21b0*/  UMOV UR18, UR10 ;  /* 0x0000000a00127c82 */ /* 0x000fe20008000000 */
[----:B------:R-:W-:Y:S02]  /*21c0*/  UISETP.NE.AND UP0, UPT, UR32, UR34, UPT ;  /* 0x000000222000728c */ /* 0x000fe4000bf05270 */
[----:B------:R3:W-:Y:S01]  /*21d0*/  UTMALDG.3D [UR8], [UR42], desc[UR38] ;  /* 0x000026082a0075b4 */ /* 0x0007e20008011000 */
[----:B------:R-:W-:Y:S01]  /*21e0*/  UMOV UR7, UR24 ;  /* 0x0000001800077c82 */ /* 0x000fe20008000000 */
[----:B------:R3:W-:Y:S05]  /*21f0*/  UTMALDG.3D.MULTICAST [UR16], [UR40], UR33, desc[UR38] ;  /* 0x00002610280073b4 */ /* 0x0007ea0008011821 */
[----:B------:R-:W-:Y:S05]  /*2200*/  BRA.U UP0, `(.L_x_39) ;  /* 0xfffffffd004c7547 */ /* 0x000fea000b83ffff */
.L_x_33:
[C---:B------:R-:W-:Y:S01]  /*2210*/  LEA R3, R11.reuse, UR6, 0x3 ;  /* 0x000000060b037c11 */ /* 0x040fe2000f8e18ff */
[----:B------:R-:W-:Y:S01]  /*2220*/  NOP ;  /* 0x0000000000007918 */ /* 0x000fe20000000000 */
[----:B-1-3--:R-:W-:Y:S02]  /*2230*/  SHF.L.U32 R0, R10, 0x1f, RZ ;  /* 0x0000001f0a007819 */ /* 0x00afe400000006ff */
[----:B------:R-:W-:Y:S02]  /*2240*/  LEA R5, R11, UR6, 0x4 ;  /* 0x000000060b057c11 */ /* 0x000fe4000f8e20ff */
[----:B--2-4-:R-:W1:Y:S02]  /*2250*/  SYNCS.PHASECHK.TRANS64.TRYWAIT P0, [R3+URZ+0x1d0], R0 ;  /* 0x0001d000030075a7 */ /* 0x014e6400080011ff */
[----:B-1----:R-:W-:Y:S05]  /*2260*/  @!P0 BRA `(.L_x_40) ;  /* 0x0000007400f48947 */ /* 0x002fea0003800000 */
.L_x_134:
[----:B------:R-:W2:Y:S01]  /*2270*/  LDS.128 R4, [R5+0x260] ;  /* 0x0002600005047984 */ /* 0x000ea20000000c00 */
[----:B------:R-:W-:Y:S01]  /*2280*/  UISETP.GE.AND UP0, UPT, UR37, 0x1, UPT ;  /* 0x000000012500788c */ /* 0x000fe2000bf06270 */
[----:B------:R-:W-:Y:S01]  /*2290*/  @!PT LDS RZ, [RZ] ;  /* 0x00000000fffff984 */ /* 0x000fe20000000800 */
[----:B------:R-:W-:Y:S01]  /*22a0*/  @!PT LDS RZ, [RZ] ;  /* 0x00000000fffff984 */ /* 0x000fe20000000800 */
[----:B------:R-:W-:Y:S01]  /*22b0*/  @!PT LDS RZ, [RZ] ;  /* 0x00000000fffff984 */ /* 0x000fe20000000800 */
[----:B------:R-:W-:Y:S01]  /*22c0*/  @!PT LDS RZ, [RZ] ;  /* 0x00000000fffff984 */ /* 0x000fe20000000800 */
[----:B------:R3:W-:Y:S06]  /*22d0*/  MEMBAR.ALL.CTA ;  /* 0x0000000000007992 */ /* 0x0007ec0000008000 */
[----:B---3--:R-:W3:Y:S01]  /*22e0*/  FENCE.VIEW.ASYNC.S ;  /* 0x00000000000073c6 */ /* 0x008ee20000000000 */
[----:B--2---:R-:W-:-:S13]  /*22f0*/  LOP3.LUT P0, RZ, R6, 0x1, RZ, 0xc0, !PT ;  /* 0x0000000106ff7812 */ /* 0x004fda000780c0ff */
[----:B---3--:R-:W-:Y:S01]  /*2300*/  VOTEU.ANY UP1, P0 ;  /* 0x0000000000ff7886 */ /* 0x008fe20000020100 */
[----:B------:R-:W-:-:S13]  /*2310*/  PLOP3.LUT P0, PT, PT, PT, UP1, 0x80, 0x8 ;  /* 0x000000000008781c */ /* 0x000fda0003f0f018 */
[----:B-1----:R-:W-:Y:S02]  /*2320*/  @P0 LOP3.LUT R0, R5, 0xffff, RZ, 0xc0, !PT ;  /* 0x0000ffff05000812 */ /* 0x002fe400078ec0ff */
[----:B------:R-:W-:Y:S02]  /*2330*/  @P0 MOV R2, R4 ;  /* 0x0000000400020202 */ /* 0x000fe40000000f00 */
[----:B------:R-:W-:Y:S01]  /*2340*/  @P0 R2UR UR8, R0 ;  /* 0x00000000000802ca */ /* 0x000fe200000e0000 */
[----:B------:R-:W-:Y:S01]  /*2350*/  VIADD R0, R3, 0x1e0 ;  /* 0x000001e003007836 */ /* 0x000fe20000000000 */
[----:B------:R-:W-:Y:S02]  /*2360*/  @P0 SHF.R.U32.HI R4, RZ, 0x10, R5 ;  /* 0x00000010ff040819 */ /* 0x000fe40000011605 */
[----:B------:R-:W-:Y:S02]  /*2370*/  @P0 R2UR UR9, R2 ;  /* 0x00000000020902ca */ /* 0x000fe400000e0000 */
[----:B------:R-:W-:-:S02]  /*2380*/  PRMT R0, RZ, 0x654, R0 ;  /* 0x00000654ff007816 */ /* 0x000fc40000000000 */
[----:B------:R-:W-:Y:S02]  /*2390*/  @P0 R2UR UR7, R4 ;  /* 0x00000000040702ca */ /* 0x000fe400000e0000 */
[----:B------:R1:W-:Y:S03]  /*23a0*/  SYNCS.ARRIVE.TRANS64.RED.A1T0 RZ, [R0+URZ], RZ ;  /* 0x000000ff00ff79a7 */ /* 0x0003e600081004ff */
[----:B------:R-:W-:-:S04]  /*23b0*/  @UP1 UMOV UR22, UR8 ;  /* 0x0000000800161c82 */ /* 0x000fc80008000000 */
[----:B------:R-:W-:-:S04]  /*23c0*/  @UP1 UMOV UR23, UR9 ;  /* 0x0000000900171c82 */ /* 0x000fc80008000000 */
[----:B------:R-:W-:Y:S01]  /*23d0*/  @UP1 UMOV UR36, UR7 ;  /* 0x0000000700241c82 */ /* 0x000fe20008000000 */
[----:B------:R-:W-:Y:S05]  /*23e0*/  BRA.U !UP0, `(.L_x_41) ;  /* 0x0000000108d47547 */ /* 0x000fea000b800000 */
[----:B------:R-:W2:Y:S01]  /*23f0*/  LDCU.128 UR8, c[0x0][0xb10] ;  /* 0x00016200ff0877ac */ /* 0x000ea20008000c00 */
[----:B------:R-:W3:Y:S01]  /*2400*/  LDCU UR7, c[0x0][0xb20] ;  /* 0x00016400ff0777ac */ /* 0x000ee20008000800 */
[----:B------:R-:W4:Y:S01]  /*2410*/  LDCU UR12, c[0x0][0xb0c] ;  /* 0x00016180ff0c77ac */ /* 0x000f220008000800 */
[----:B------:R-:W1:Y:S01]  /*2420*/  LDCU.64 UR16, c[0x0][0xb28] ;  /* 0x00016500ff1077ac */ /* 0x000e620008000a00 */
[----:B------:R-:W-:Y:S02]  /*2430*/  UISETP.NE.AND UP3, UPT, UR37, 0x1, UPT ;  /* 0x000000012500788c */ /* 0x000fe4000bf65270 */
[----:B--2---:R-:W-:Y:S02]  /*2440*/  UIMAD.WIDE.U32 UR34, UR15, UR11, URZ ;  /* 0x0000000b0f2272a5 */ /* 0x004fe4000f8e00ff */
[----:B------:R-:W-:Y:S02]  /*2450*/  UIMAD.WIDE.U32 UR18, UR21, UR8, URZ ;  /* 0x00000008151272a5 */ /* 0x000fe4000f8e00ff */
[----:B------:R-:W-:-:S02]  /*2460*/  UIMAD.WIDE.U32 UR32, UR22, UR11, URZ ;  /* 0x0000000b162072a5 */ /* 0x000fc4000f8e00ff */
[----:B------:R-:W-:Y:S01]  /*2470*/  UISETP.NE.AND UP0, UPT, UR10, 0x1, UPT ;  /* 0x000000010a00788c */ /* 0x000fe2000bf05270 */
[----:B------:R-:W-:Y:S02]  /*2480*/  UMOV UR11, UR35 ;  /* 0x00000023000b7c82 */ /* 0x000fe40008000000 */
[----:B------:R-:W-:Y:S01]  /*2490*/  UMOV UR18, UR19 ;  /* 0x0000001300127c82 */ /* 0x000fe20008000000 */
[----:B---3--:R-:W-:Y:S02]  /*24a0*/  USHF.R.U32.HI UR11, URZ, UR7, UR11 ;  /* 0x00000007ff0b7299 */ /* 0x008fe4000801160b */
[----:B----4-:R-:W-:Y:S02]  /*24b0*/  UISETP.NE.AND UP2, UPT, UR12, 0x1, UPT ;  /* 0x000000010c00788c */ /* 0x010fe4000bf45270 */
[----:B------:R-:W-:Y:S02]  /*24c0*/  USHF.R.U32.HI UR18, URZ, UR9, UR18 ;  /* 0x00000009ff127299 */ /* 0x000fe40008011612 */
[----:B------:R-:W-:-:S02]  /*24d0*/  USEL UR11, UR15, UR11, !UP0 ;  /* 0x0000000b0f0b7287 */ /* 0x000fc4000c000000 */
[----:B------:R-:W-:Y:S02]  /*24e0*/  USEL UR18, UR21, UR18, !UP2 ;  /* 0x0000001215127287 */ /* 0x000fe4000d000000 */
[----:B-1----:R-:W-:Y:S02]  /*24f0*/  UIMAD.WIDE.U32 UR38, UR11, UR16, URZ ;  /* 0x000000100b2672a5 */ /* 0x002fe4000f8e00ff */
[----:B------:R-:W-:Y:S02]  /*2500*/  UIMAD.WIDE.U32 UR34, UR23, UR8, URZ ;  /* 0x00000008172272a5 */ /* 0x000fe4000f8e00ff */
[----:B------:R-:W-:Y:S01]  /*2510*/  UIMAD.WIDE.U32 UR40, UR18, UR16, URZ ;  /* 0x00000010122872a5 */ /* 0x000fe2000f8e00ff */
[----:B------:R-:W-:Y:S02]  /*2520*/  UMOV UR32, UR33 ;  /* 0x0000002100207c82 */ /* 0x000fe40008000000 */
[----:B------:R-:W-:Y:S01]  /*2530*/  UMOV UR38, UR39 ;  /* 0x0000002700267c82 */ /* 0x000fe20008000000 */
[----:B------:R-:W-:-:S02]  /*2540*/  USHF.R.U32.HI UR32, URZ, UR7, UR32 ;  /* 0x00000007ff207299 */ /* 0x000fc40008011620 */
[----:B------:R-:W-:Y:S01]  /*2550*/  @UP3 USHF.R.U32.HI UR11, URZ, UR17, UR38 ;  /* 0x00000011ff0b3299 */ /* 0x000fe20008011626 */
[----:B------:R-:W-:Y:S01]  /*2560*/  UMOV UR34, UR35 ;  /* 0x0000002300227c82 */ /* 0x000fe20008000000 */
[----:B------:R-:W-:Y:S01]  /*2570*/  UMOV UR40, UR41 ;  /* 0x0000002900287c82 */ /* 0x000fe20008000000 */
[----:B------:R-:W-:Y:S02]  /*2580*/  USHF.R.U32.HI UR34, URZ, UR9, UR34 ;  /* 0x00000009ff227299 */ /* 0x000fe40008011622 */
[----:B------:R-:W-:Y:S02]  /*2590*/  USEL UR32, UR22, UR32, !UP0 ;  /* 0x0000002016207287 */ /* 0x000fe4000c000000 */
[----:B------:R-:W-:Y:S02]  /*25a0*/  @UP3 USHF.R.U32.HI UR18, URZ, UR17, UR40 ;  /* 0x00000011ff123299 */ /* 0x000fe40008011628 */
[----:B------:R-:W-:Y:S02]  /*25b0*/  UIMAD UR11, UR37, UR11, URZ ;  /* 0x0000000b250b72a4 */ /* 0x000fe4000f8e02ff */
[----:B------:R-:W-:-:S02]  /*25c0*/  USEL UR34, UR23, UR34, !UP2 ;  /* 0x0000002217227287 */ /* 0x000fc4000d000000 */
[----:B------:R-:W-:Y:S02]  /*25d0*/  UIMAD UR7, UR37, UR18, URZ ;  /* 0x00000012250772a4 */ /* 0x000fe4000f8e02ff */
[----:B------:R-:W-:Y:S02]  /*25e0*/  UISETP.GE.AND UP0, UPT, UR32, UR11, UPT ;  /* 0x0000000b2000728c */ /* 0x000fe4000bf06270 */
[----:B------:R-:W-:Y:S02]  /*25f0*/  UIMAD.WIDE.U32 UR8, UR32, UR16, URZ ;  /* 0x00000010200872a5 */ /* 0x000fe4000f8e00ff */
[----:B------:R-:W-:Y:S02]  /*2600*/  UISETP.GE.OR UP0, UPT, UR34, UR7, UP0 ;  /* 0x000000072200728c */ /* 0x000fe40008706670 */
[----:B------:R-:W-:Y:S02]  /*2610*/  UIMAD.WIDE.U32 UR38, UR34, UR16, URZ ;  /* 0x00000010222672a5 */ /* 0x000fe4000f8e00ff */
[----:B------:R-:W-:Y:S01]  /*2620*/  UIADD3 UR8, UPT, UPT, -UR32, URZ, URZ ;  /* 0x000000ff20087290 */ /* 0x000fe2000fffe1ff */
[----:B------:R-:W-:Y:S01]  /*2630*/  UMOV UR7, UR9 ;  /* 0x0000000900077c82 */ /* 0x000fe20008000000 */
[----:B------:R-:W-:-:S02]  /*2640*/  UIADD3 UR9, UPT, UPT, -UR34, URZ, URZ ;  /* 0x000000ff22097290 */ /* 0x000fc4000fffe1ff */
[----:B------:R-:W-:-:S03]  /*2650*/  USHF.R.U32.HI UR7, URZ, UR17, UR7 ;  /* 0x00000011ff077299 */ /* 0x000fc60008011607 */
[----:B------:R-:W-:Y:S01]  /*2660*/  @!UP0 UMOV UR38, UR39 ;  /* 0x0000002700268c82 */ /* 0x000fe20008000000 */
[----:B------:R-:W-:Y:S02]  /*2670*/  UIMAD UR8, UR10, UR8, UR22 ;  /* 0x000000080a0872a4 */ /* 0x000fe4000f8e0216 */
[----:B------:R-:W-:Y:S02]  /*2680*/  USEL UR7, UR32, UR7, !UP3 ;  /* 0x0000000720077287 */ /* 0x000fe4000d800000 */
[----:B------:R-:W-:Y:S02]  /*2690*/  @!UP0 USHF.R.U32.HI UR17, URZ, UR17, UR38 ;  /* 0x00000011ff118299 */ /* 0x000fe40008011626 */
[----:B------:R-:W-:Y:S02]  /*26a0*/  UIADD3 UR11, UPT, UPT, -UR7, URZ, URZ ;  /* 0x000000ff070b7290 */ /* 0x000fe4000fffe1ff */
[----:B------:R-:W-:Y:S02]  /*26b0*/  @!UP0 USEL UR17, UR34, UR17, !UP3 ;  /* 0x0000001122118287 */ /* 0x000fe4000d800000 */
[----:B------:R-:W-:-:S02]  /*26c0*/  UIMAD UR11, UR37, UR11, UR32 ;  /* 0x0000000b250b72a4 */ /* 0x000fc4000f8e0220 */
[----:B------:R-:W-:Y:S02]  /*26d0*/  @!UP0 UIADD3 UR7, UPT, UPT, UR7, -UR17, URZ ;  /* 0x8000001107078290 */ /* 0x000fe4000fffe0ff */
[----:B------:R-:W-:Y:S02]  /*26e0*/  @!UP0 UIMAD UR11, UR11, UR18, UR17 ;  /* 0x000000120b0b82a4 */ /* 0x000fe4000f8e0211 */
[----:B------:R-:W-:Y:S02]  /*26f0*/  @!UP0 UIMAD UR32, UR37, UR7, UR34 ;  /* 0x00000007252082a4 */ /* 0x000fe4000f8e0222 */
[----:B------:R-:W-:Y:S02]  /*2700*/  UIMAD UR9, UR12, UR9, UR23 ;  /* 0x000000090c0972a4 */ /* 0x000fe4000f8e0217 */
[----:B------:R-:W-:Y:S01]  /*2710*/  UIMAD UR22, UR32, UR10, UR8 ;  /* 0x0000000a201672a4 */ /* 0x000fe2000f8e0208 */
[----:B------:R-:W-:Y:S02]  /*2720*/  @!UP0 UMOV UR34, UR11 ;  /* 0x0000000b00228c82 */ /* 0x000fe40008000000 */
[----:B------:R-:W-:-:S12]  /*2730*/  UIMAD UR23, UR34, UR12, UR9 ;  /* 0x0000000c221772a4 */ /* 0x000fd8000f8e0209 */
.L_x_41:
[----:B------:R-:W2:Y:S02]  /*2740*/  LDCU UR7, c[0x0][0xb30] ;  /* 0x00016600ff0777ac */ /* 0x000ea40008000800 */
[----:B--2---:R-:W-:-:S09]  /*2750*/  UISETP.NE.AND UP0, UPT, UR7, 0x1, UPT ;  /* 0x000000010700788c */ /* 0x004fd2000bf05270 */
[----:B------:R-:W-:Y:S05]  /*2760*/  BRA.U UP0, `(.L_x_42) ;  /* 0x0000000100447547 */ /* 0x000fea000b800000 */
[----:B------:R-:W2:Y:S01]  /*2770*/  LDCU.128 UR8, c[0x0][0xb10] ;  /* 0x00016200ff0877ac */ /* 0x000ea20008000c00 */
[----:B------:R-:W3:Y:S01]  /*2780*/  LDCU UR12, c[0x0][0xb0c] ;  /* 0x00016180ff0c77ac */ /* 0x000ee20008000800 */
[----:B------:R-:W4:Y:S01]  /*2790*/  LDCU UR7, c[0x0][0xb20] ;  /* 0x00016400ff0777ac */ /* 0x000f220008000800 */
[----:B--2---:R-:W-:Y:S02]  /*27a0*/  UIMAD.WIDE.U32 UR18, UR23, UR8, URZ ;  /* 0x00000008171272a5 */ /* 0x004fe4000f8e00ff */
[----:B------:R-:W-:Y:S02]  /*27b0*/  UIMAD.WIDE.U32 UR16, UR22, UR11, URZ ;  /* 0x0000000b161072a5 */ /* 0x000fe4000f8e00ff */
[----:B---3--:R-:W-:Y:S02]  /*27c0*/  UISETP.NE.AND UP2, UPT, UR12, 0x1, UPT ;  /* 0x000000010c00788c */ /* 0x008fe4000bf45270 */
[----:B------:R-:W-:Y:S01]  /*27d0*/  UISETP.NE.AND UP0, UPT, UR10, 0x1, UPT ;  /* 0x000000010a00788c */ /* 0x000fe2000bf05270 */
[----:B------:R-:W-:-:S02]  /*27e0*/  UMOV UR8, UR19 ;  /* 0x0000001300087c82 */ /* 0x000fc40008000000 */
[----:B------:R-:W-:Y:S01]  /*27f0*/  UMOV UR16, UR17 ;  /* 0x0000001100107c82 */ /* 0x000fe20008000000 */
[----:B------:R-:W-:Y:S02]  /*2800*/  USHF.R.U32.HI UR8, URZ, UR9, UR8 ;  /* 0x00000009ff087299 */ /* 0x000fe40008011608 */
[----:B----4-:R-:W-:Y:S02]  /*2810*/  USHF.R.U32.HI UR7, URZ, UR7, UR16 ;  /* 0x00000007ff077299 */ /* 0x010fe40008011610 */
[----:B------:R-:W-:Y:S02]  /*2820*/  USEL UR8, UR23, UR8, !UP2 ;  /* 0x0000000817087287 */ /* 0x000fe4000d000000 */
[----:B------:R-:W-:-:S04]  /*2830*/  USEL UR7, UR22, UR7, !UP0 ;  /* 0x0000000716077287 */ /* 0x000fc8000c000000 */
[----:B------:R-:W-:Y:S02]  /*2840*/  UIADD3 UR9, UPT, UPT, UR8, -UR7, URZ ;  /* 0x8000000708097290 */ /* 0x000fe4000fffe0ff */
[----:B------:R-:W-:Y:S02]  /*2850*/  UIADD3 UR7, UPT, UPT, -UR8, UR7, URZ ;  /* 0x0000000708077290 */ /* 0x000fe4000fffe1ff */
[----:B------:R-:W-:Y:S02]  /*2860*/  UIMAD UR22, UR9, UR10, UR22 ;  /* 0x0000000a091672a4 */ /* 0x000fe4000f8e0216 */
[----:B------:R-:W-:-:S12]  /*2870*/  UIMAD UR23, UR7, UR12, UR23 ;  /* 0x0000000c071772a4 */ /* 0x000fd8000f8e0217 */
.L_x_42:
[----:B------:R-:W-:Y:S01]  /*2880*/  VIADD R11, R11, 0x1 ;  /* 0x000000010b0b7836 */ /* 0x000fe20000000000 */
[----:B------:R-:W-:Y:S01]  /*2890*/  PLOP3.LUT P1, PT, PT, PT, PT, 0x80, 0x8 ;  /* 0x000000000008781c */ /* 0x000fe20003f2f070 */
[----:B------:R-:W-:Y:S02]  /*28a0*/  UIADD3 UR59, UPT, UPT, UR23, UR47, URZ ;  /* 0x0000002f173b7290 */ /* 0x000fe4000fffe0ff */
[----:B------:R-:W-:Y:S01]  /*28b0*/  UIADD3 UR58, UPT, UPT, UR22, UR46, URZ ;  /* 0x0000002e163a7290 */ /* 0x000fe2000fffe0ff */
[----:B------:R-:W-:-:S04]  /*28c0*/  ISETP.NE.AND P0, PT, R11, 0x2, PT ;  /* 0x000000020b00780c */ /* 0x000fc80003f05270 */
[----:B------:R-:W-:Y:S02]  /*28d0*/  SEL R3, RZ, 0x1, P0 ;  /* 0x00000001ff037807 */ /* 0x000fe40000000000 */
[----:B------:R-:W-:Y:S02]  /*28e0*/  SEL R11, R11, RZ, P0 ;  /* 0x000000ff0b0b7207 */ /* 0x000fe40000000000 */
[----:B------:R-:W-:Y:S01]  /*28f0*/  LOP3.LUT R10, R10, R3, RZ, 0x3c, !PT ;  /* 0x000000030a0a7212 */ /* 0x000fe200078e3cff */
[----:B------:R-:W-:Y:S06]  /*2900*/  BRA.U UP1, `(.L_x_43) ;  /* 0xfffffff101607547 */ /* 0x000fec000b83ffff */
[----:B------:R-:W-:Y:S01]  /*2910*/  UIADD3 UR6, UPT, UPT, UR6, 0xd8, URZ ;  /* 0x000000d806067890 */ /* 0x000fe2000fffe0ff */
[----:B------:R-:W-:-:S03]  /*2920*/  SHF.L.U32 R3, R12, 0x1f, RZ ;  /* 0x0000001f0c037819 */ /* 0x000fc600000006ff */
[----:B------:R-:W-:-:S09]  /*2930*/  ULEA UR4, UR24, UR6, 0x3 ;  /* 0x0000000618047291 */ /* 0x000fd2000f8e18ff */
[----:B------:R-:W2:Y:S02]  /*2940*/  SYNCS.PHASECHK.TRANS64.TRYWAIT P0, [UR4], R3 ;  /* 0x00000003ff0075a7 */ /* 0x000ea40008001104 */
[----:B--2---:R-:W-:Y:S05]  /*2950*/  @!P0 BRA `(.L_x_44) ;  /* 0x00000070004c8947 */ /* 0x004fea0003800000 */
.L_x_136:
[----:B------:R-:W-:-:S04]  /*2960*/  UIADD3 UR5, UPT, UPT, UR24, 0x1, URZ ;  /* 0x0000000118057890 */ /* 0x000fc8000fffe0ff */
[----:B------:R-:W-:-:S04]  /*2970*/  UISETP.NE.AND UP0, UPT, UR5, 0x1b, UPT ;  /* 0x0000001b0500788c */ /* 0x000fc8000bf05270 */
[----:B------:R-:W-:Y:S02]  /*2980*/  USEL UR7, URZ, 0x1, UP0 ;  /* 0x00000001ff077887 */ /* 0x000fe40008000000 */
[----:B------:R-:W-:-:S04]  /*2990*/  USEL UR5, UR5, URZ, UP0 ;  /* 0x000000ff05057287 */ /* 0x000fc80008000000 */
[----:B------:R-:W-:Y:S01]  /*29a0*/  ULEA UR4, UR5, UR6, 0x3 ;  /* 0x0000000605047291 */ /* 0x000fe2000f8e18ff */
[----:B------:R-:W-:-:S04]  /*29b0*/  LOP3.LUT R2, R12, UR7, RZ, 0x3c, !PT ;  /* 0x000000070c027c12 */ /* 0x000fc8000f8e3cff */
[----:B-1----:R-:W-:-:S04]  /*29c0*/  SHF.L.U32 R3, R2, 0x1f, RZ ;  /* 0x0000001f02037819 */ /* 0x002fc800000006ff */
[----:B------:R-:W1:Y:S02]  /*29d0*/  SYNCS.PHASECHK.TRANS64.TRYWAIT P0, [UR4], R3 ;  /* 0x00000003ff0075a7 */ /* 0x000e640008001104 */
[----:B-1----:R-:W-:Y:S05]  /*29e0*/  @!P0 BRA `(.L_x_45) ;  /* 0x0000007000408947 */ /* 0x002fea0003800000 */
.L_x_138:
        /* <DEDUP_REMOVED lines=9> */
.L_x_140:
        /* <DEDUP_REMOVED lines=9> */
.L_x_142:
        /* <DEDUP_REMOVED lines=9> */
.L_x_144:
        /* <DEDUP_REMOVED lines=9> */
.L_x_146:
        /* <DEDUP_REMOVED lines=9> */
.L_x_148:
        /* <DEDUP_REMOVED lines=9> */
.L_x_150:
        /* <DEDUP_REMOVED lines=9> */
.L_x_152:
        /* <DEDUP_REMOVED lines=9> */
.L_x_154:
        /* <DEDUP_REMOVED lines=9> */
.L_x_156:
        /* <DEDUP_REMOVED lines=9> */
.L_x_158:
        /* <DEDUP_REMOVED lines=9> */
.L_x_160:
        /* <DEDUP_REMOVED lines=9> */
.L_x_162:
        /* <DEDUP_REMOVED lines=9> */
.L_x_164:
        /* <DEDUP_REMOVED lines=9> */
.L_x_166:
        /* <DEDUP_REMOVED lines=9> */
.L_x_168:
        /* <DEDUP_REMOVED lines=9> */
.L_x_170:
        /* <DEDUP_REMOVED lines=9> */
.L_x_172:
        /* <DEDUP_REMOVED lines=9> */
.L_x_174:
        /* <DEDUP_REMOVED lines=9> */
.L_x_176:
        /* <DEDUP_REMOVED lines=9> */
.L_x_178:
        /* <DEDUP_REMOVED lines=9> */
.L_x_180:
        /* <DEDUP_REMOVED lines=9> */
.L_x_182:
        /* <DEDUP_REMOVED lines=9> */
.L_x_184:
        /* <DEDUP_REMOVED lines=9> */
.L_x_186:
[----:B------:R-:W-:-:S04]  /*3770*/  UIADD3 UR5, UPT, UPT, UR5, 0x1, URZ ;  /* 0x0000000105057890 */ /* 0x000fc8000fffe0ff */
[----:B------:R-:W-:-:S04]  /*3780*/  UISETP.NE.AND UP0, UPT, UR5, 0x1b, UPT ;  /* 0x0000001b0500788c */ /* 0x000fc8000bf05270 */
[----:B------:R-:W-:Y:S02]  /*3790*/  USEL UR4, URZ, 0x1, UP0 ;  /* 0x00000001ff047887 */ /* 0x000fe40008000000 */
[----:B------:R-:W-:-:S04]  /*37a0*/  USEL UR5, UR5, URZ, UP0 ;  /* 0x000000ff05057287 */ /* 0x000fc80008000000 */
[----:B------:R-:W-:Y:S01]  /*37b0*/  ULEA UR5, UR5, UR6, 0x3 ;  /* 0x0000000605057291 */ /* 0x000fe2000f8e18ff */
[----:B-1----:R-:W-:-:S04]  /*37c0*/  LOP3.LUT R3, R2, UR4, RZ, 0x3c, !PT ;  /* 0x0000000402037c12 */ /* 0x002fc8000f8e3cff */
[----:B------:R-:W-:Y:S01]  /*37d0*/  SHF.L.U32 R3, R3, 0x1f, RZ ;  /* 0x0000001f03037819 */ /* 0x000fe200000006ff */
[----:B------:R-:W-:-:S07]  /*37e0*/  IMAD.U32 R0, RZ, RZ, UR5 ;  /* 0x00000005ff007e24 */ /* 0x000fce000f8e00ff */
.L_x_70:
[----:B-1----:R1:W2:Y:S02]  /*37f0*/  SYNCS.PHASECHK.TRANS64.TRYWAIT P0, [R0+URZ], R3 ;  /* 0x00000003000075a7 */ /* 0x0022a400080011ff */
[----:B--2---:R-:W-:Y:S05]  /*3800*/  @!P0 NANOSLEEP.SYNCS 0x989680 ;  /* 0x009896800000895d */ /* 0x004fea0003900000 */
[----:B------:R-:W2:Y:S02]  /*3810*/  @!P0 SYNCS.PHASECHK.TRANS64 P0, [R0+URZ], R3 ;  /* 0x00000003000085a7 */ /* 0x000ea400080010ff */
[----:B--2---:R-:W-:Y:S05]  /*3820*/  @P0 EXIT ;  /* 0x000000000000094d */ /* 0x004fea0003800000 */
[----:B------:R-:W-:Y:S05]  /*3830*/  BRA `(.L_x_70) ;  /* 0xfffffffc00ec7947 */ /* 0x000fea000383ffff */
.L_x_23:
[----:B------:R-:W-:-:S04]  /*3840*/  UISETP.NE.AND UP0, UPT, UR60, URZ, UPT ;  /* 0x000000ff3c00728c */ /* 0x000fc8000bf05270 */
[----:B------:R-:W-:-:S09]  /*3850*/  UISETP.NE.OR UP0, UPT, UR5, 0x1, UP0 ;  /* 0x000000010500788c */ /* 0x000fd20008705670 */
[----:B------:R-:W-:Y:S05]  /*3860*/  BRA.U UP0, `(.L_x_71) ;  /* 0x0000000500487547 */ /* 0x000fea000b800000 */
[----:B------:R-:W-:Y:S01]  /*3870*/  ISETP.GE.U32.AND P2, PT, R0, 0x2, PT ;  /* 0x000000020000780c */ /* 0x000fe20003f46070 */
[----:B------:R-:W-:Y:S01]  /*3880*/  IMAD.MOV.U32 R12, RZ, RZ, 0x1 ;  /* 0x00000001ff0c7424 */ /* 0x000fe200078e00ff */
[----:B------:R-:W-:Y:S02]  /*3890*/  CS2R R10, SRZ ;  /* 0x00000000000a7805 */ /* 0x000fe4000001ff00 */
[----:B------:R-:W-:Y:S01]  /*38a0*/  CS2R R8, SRZ ;  /* 0x0000000000087805 */ /* 0x000fe2000001ff00 */
[----:B------:R-:W-:Y:S01]  /*38b0*/  UMOV UR4, 0x400 ;  /* 0x0000040000047882 */ /* 0x000fe20000000000 */
[----:B------:R-:W-:Y:S01]  /*38c0*/  UMOV UR6, URZ ;  /* 0x000000ff00067c82 */ /* 0x000fe20008000000 */
[----:B------:R-:W-:-:S12]  /*38d0*/  ULEA UR60, UR60, UR4, 0x18 ;  /* 0x000000043c3c7291 */ /* 0x000fd8000f8ec0ff */
.L_x_75:
[----:B------:R-:W-:Y:S02]  /*38e0*/  LEA R2, R8, UR60, 0x3 ;  /* 0x0000003c08027c11 */ /* 0x000fe4000f8e18ff */
[----:B------:R-:W-:-:S03]  /*38f0*/  SHF.L.U32 R5, R9, 0x1f, RZ ;  /* 0x0000001f09057819 */ /* 0x000fc600000006ff */
[----:B------:R-:W-:Y:S01]  /*3900*/  VIADD R4, R2, 0x240 ;  /* 0x0000024002047836 */ /* 0x000fe20000000000 */
[----:B------:R-:W2:Y:S02]  /*3910*/  SYNCS.PHASECHK.TRANS64.TRYWAIT P0, [R2+URZ+0x230], R5 ;  /* 0x00023005020075a7 */ /* 0x000ea400080011ff */
[----:B--2---:R-:W-:Y:S05]  /*3920*/  @!P0 BRA `(.L_x_72) ;  /* 0x0000006800c88947 */ /* 0x004fea0003800000 */
.L_x_187:
[----:B------:R-:W-:Y:S01]  /*3930*/  ULEA UR5, UR6, UR60, 0x3 ;  /* 0x0000003c06057291 */ /* 0x000fe2000f8e18ff */
[----:B------:R-:W-:Y:S02]  /*3940*/  PRMT R4, RZ, 0x654, R4 ;  /* 0x00000654ff047816 */ /* 0x000fe40000000004 */
[----:B--2---:R-:W-:Y:S01]  /*3950*/  SHF.L.U32 R5, R12, 0x1f, RZ ;  /* 0x0000001f0c057819 */ /* 0x004fe200000006ff */
[----:B------:R-:W-:Y:S01]  /*3960*/  UIADD3 UR4, UPT, UPT, UR5, 0x1d0, URZ ;  /* 0x000001d005047890 */ /* 0x000fe2000fffe0ff */
[----:B------:R2:W-:Y:S05]  /*3970*/  SYNCS.ARRIVE.TRANS64.RED.A1T0 RZ, [R4+URZ], RZ ;  /* 0x000000ff04ff79a7 */ /* 0x0005ea00081004ff */
[----:B------:R-:W-:Y:S01]  /*3980*/  IMAD.U32 R7, RZ, RZ, UR4 ;  /* 0x00000004ff077e24 */ /* 0x000fe2000f8e00ff */
[----:B------:R-:W3:Y:S04]  /*3990*/  SYNCS.PHASECHK.TRANS64.TRYWAIT P0, [UR5+0x1e0], R5 ;  /* 0x0001e005ff0075a7 */ /* 0x000ee80008001105 */
[----:B------:R-:W-:Y:S01]  /*39a0*/  PRMT R6, R0, 0x654, R7 ;  /* 0x0000065400067816 */ /* 0x000fe20000000007 */
[----:B--2---:R-:W-:Y:S01]  /*39b0*/  @!P2 IMAD.MOV.U32 R4, RZ, RZ, 0x10 ;  /* 0x00000010ff04a424 */ /* 0x004fe200078e00ff */
[----:B---3--:R-:W-:Y:S06]  /*39c0*/  @!P0 BRA `(.L_x_73) ;  /* 0x0000006800b48947 */ /* 0x008fec0003800000 */
.L_x_189:
[----:B------:R-:W-:Y:S01]  /*39d0*/  ULEA UR4, UR6, UR60, 0x4 ;  /* 0x0000003c06047291 */ /* 0x000fe2000f8e20ff */
[----:B------:R-:W-:Y:S01]  /*39e0*/  SEL R3, R6, R3, !P2 ;  /* 0x0000000306037207 */ /* 0x000fe20005000000 */
[----:B------:R-:W-:Y:S01]  /*39f0*/  UIADD3 UR5, UPT, UPT, UR5, 0x1d0, URZ ;  /* 0x000001d005057890 */ /* 0x000fe2000fffe0ff */
[----:B--2---:R-:W-:Y:S01]  /*3a00*/  LEA R2, R11, UR60, 0x3 ;  /* 0x0000003c0b027c11 */ /* 0x004fe2000f8e18ff */
[----:B------:R-:W-:Y:S01]  /*3a10*/  UIADD3 UR4, UPT, UPT, UR4, 0x260, URZ ;  /* 0x0000026004047890 */ /* 0x000fe2000fffe0ff */
[----:B------:R-:W-:Y:S01]  /*3a20*/  SHF.L.U32 R5, R10, 0x1f, RZ ;  /* 0x0000001f0a057819 */ /* 0x000fe200000006ff */
[----:B------:R2:W-:Y:S01]  /*3a30*/  @!P2 SYNCS.ARRIVE.TRANS64.RED RZ, [R3+URZ], R4 ;  /* 0x0000000403ffa9a7 */ /* 0x0005e200080004ff */
[----:B------:R-:W-:Y:S01]  /*3a40*/  UIADD3 UR6, UPT, UPT, UR6, 0x1, URZ ;  /* 0x0000000106067890 */ /* 0x000fe2000fffe0ff */
[----:B------:R-:W-:-:S03]  /*3a50*/  VIADD R8, R8, 0x1 ;  /* 0x0000000108087836 */ /* 0x000fc60000000000 */
[----:B------:R-:W-:Y:S02]  /*3a60*/  UISETP.NE.AND UP0, UPT, UR6, 0x2, UPT ;  /* 0x000000020600788c */ /* 0x000fe4000bf05270 */
[----:B------:R-:W-:Y:S06]  /*3a70*/  UGETNEXTWORKID.BROADCAST [UR4], [UR5] ;  /* 0x00000000040073ca */ /* 0x000fec0008000100 */
[----:B------:R-:W-:Y:S01]  /*3a80*/  USEL UR4, URZ, 0x1, UP0 ;  /* 0x00000001ff047887 */ /* 0x000fe20008000000 */
[----:B------:R-:W-:Y:S01]  /*3a90*/  ISETP.NE.AND P0, PT, R8, 0x2, PT ;  /* 0x000000020800780c */ /* 0x000fe20003f05270 */
[----:B------:R-:W-:Y:S01]  /*3aa0*/  USEL UR6, UR6, URZ, UP0 ;  /* 0x000000ff06067287 */ /* 0x000fe20008000000 */
[----:B------:R-:W3:Y:S03]  /*3ab0*/  SYNCS.PHASECHK.TRANS64.TRYWAIT P1, [R2+URZ+0x1d0], R5 ;  /* 0x0001d005020075a7 */ /* 0x000ee600080211ff */
[----:B------:R-:W-:Y:S01]  /*3ac0*/  LOP3.LUT R12, R12, UR4, RZ, 0x3c, !PT ;  /* 0x000000040c0c7c12 */ /* 0x000fe2000f8e3cff */
[----:B--23--:R-:W-:Y:S07]  /*3ad0*/  @!P1 BRA `(.L_x_74) ;  /* 0x0000006800889947 */ /* 0x00cfee0003800000 */
.L_x_190:
[C---:B------:R-:W-:Y:S01]  /*3ae0*/  LEA R4, R11.reuse, UR60, 0x4 ;  /* 0x0000003c0b047c11 */ /* 0x040fe2000f8e20ff */
[----:B--2---:R-:W-:Y:S01]  /*3af0*/  VIADD R2, R2, 0x1e0 ;  /* 0x000001e002027836 */ /* 0x004fe20000000000 */
[----:B------:R-:W-:Y:S01]  /*3b00*/  SEL R8, R8, RZ, P0 ;  /* 0x000000ff08087207 */ /* 0x000fe20000000000 */
[----:B------:R-:W-:-:S03]  /*3b10*/  VIADD R11, R11, 0x1 ;  /* 0x000000010b0b7836 */ /* 0x000fc60000000000 */
[----:B------:R-:W2:Y:S01]  /*3b20*/  LDS.128 R4, [R4+0x260] ;  /* 0x0002600004047984 */ /* 0x000ea20000000c00 */
[----:B------:R-:W-:Y:S02]  /*3b30*/  PRMT R2, RZ, 0x654, R2 ;  /* 0x00000654ff027816 */ /* 0x000fe40000000002 */
[C---:B------:R-:W-:Y:S01]  /*3b40*/  ISETP.NE.AND P1, PT, R11.reuse, 0x2, PT ;  /* 0x000000020b00780c */ /* 0x040fe20003f25270 */
[----:B------:R-:W-:Y:S01]  /*3b50*/  @!PT LDS RZ, [RZ] ;  /* 0x00000000fffff984 */ /* 0x000fe20000000800 */
[----:B------:R-:W-:Y:S01]  /*3b60*/  @!PT LDS RZ, [RZ] ;  /* 0x00000000fffff984 */ /* 0x000fe20000000800 */
[----:B------:R-:W-:Y:S01]  /*3b70*/  @!PT LDS RZ, [RZ] ;  /* 0x00000000fffff984 */ /* 0x000fe20000000800 */
[----:B------:R-:W-:Y:S01]  /*3b80*/  @!PT LDS RZ, [RZ] ;  /* 0x00000000fffff984 */ /* 0x000fe20000000800 */
[----:B------:R3:W-:Y:S06]  /*3b90*/  MEMBAR.ALL.CTA ;  /* 0x0000000000007992 */ /* 0x0007ec0000008000 */
[----:B---3--:R-:W3:Y:S01]  /*3ba0*/  FENCE.VIEW.ASYNC.S ;  /* 0x00000000000073c6 */ /* 0x008ee20000000000 */
[----:B------:R-:W-:Y:S01]  /*3bb0*/  SEL R11, R11, RZ, P1 ;  /* 0x000000ff0b0b7207 */ /* 0x000fe20000800000 */
[----:B---3--:R3:W-:Y:S01]  /*3bc0*/  SYNCS.ARRIVE.TRANS64.RED.A1T0 RZ, [R2+URZ], RZ ;  /* 0x000000ff02ff79a7 */ /* 0x0087e200081004ff */
[----:B--2---:R-:W-:-:S02]  /*3bd0*/  LOP3.LUT P3, RZ, R6, 0x1, RZ, 0xc0, !PT ;  /* 0x0000000106ff7812 */ /* 0x004fc4000786c0ff */
[----:B------:R-:W-:-:S04]  /*3be0*/  SEL R5, RZ, 0x1, P1 ;  /* 0x00000001ff057807 */ /* 0x000fc80000800000 */
[----:B------:R-:W-:Y:S02]  /*3bf0*/  LOP3.LUT R10, R10, R5, RZ, 0x3c, !PT ;  /* 0x000000050a0a7212 */ /* 0x000fe400078e3cff */
[----:B---3--:R-:W-:-:S04]  /*3c00*/  SEL R2, RZ, 0x1, P0 ;  /* 0x00000001ff027807 */ /* 0x008fc80000000000 */
[----:B------:R-:W-:Y:S01]  /*3c10*/  LOP3.LUT R9, R9, R2, RZ, 0x3c, !PT ;  /* 0x0000000209097212 */ /* 0x000fe200078e3cff */
[----:B------:R-:W-:Y:S06]  /*3c20*/  @P3 BRA `(.L_x_75) ;  /* 0xfffffffc002c3947 */ /* 0x000fec000383ffff */
[----:B------:R-:W-:Y:S01]  /*3c30*/  ULEA UR5, UR6, UR60, 0x3 ;  /* 0x0000003c06057291 */ /* 0x000fe2000f8e18ff */
[----:B------:R-:W-:-:S08]  /*3c40*/  SHF.L.U32 R3, R12, 0x1f, RZ ;  /* 0x0000001f0c037819 */ /* 0x000fd000000006ff */
[----:B------:R-:W2:Y:S02]  /*3c50*/  SYNCS.PHASECHK.TRANS64 P0, [UR5+0x1e0], R3 ;  /* 0x0001e003ff0075a7 */ /* 0x000ea40008001005 */
[----:B--2---:R-:W-:Y:S05]  /*3c60*/  @P0 BRA `(.L_x_76) ;  /* 0x0000000000080947 */ /* 0x004fea0003800000 */
[----:B------:R-:W2:Y:S02]  /*3c70*/  SYNCS.PHASECHK.TRANS64.TRYWAIT P0, [UR5+0x1e0], R3 ;  /* 0x0001e003ff0075a7 */ /* 0x000ea40008001105 */
[----:B--2---:R-:W-:Y:S05]  /*3c80*/  @!P0 BRA `(.L_x_77) ;  /* 0x0000006800308947 */ /* 0x004fea0003800000 */
.L_x_76:
[----:B------:R-:W-:-:S04]  /*3c90*/  UIADD3 UR4, UPT, UPT, UR6, 0x1, URZ ;  /* 0x0000000106047890 */ /* 0x000fc8000fffe0ff */
[----:B------:R-:W-:-:S04]  /*3ca0*/  UISETP.NE.AND UP0, UPT, UR4, 0x2, UPT ;  /* 0x000000020400788c */ /* 0x000fc8000bf05270 */
[----:B------:R-:W-:Y:S02]  /*3cb0*/  USEL UR7, URZ, 0x1, UP0 ;  /* 0x00000001ff077887 */ /* 0x000fe40008000000 */
[----:B------:R-:W-:-:S04]  /*3cc0*/  USEL UR4, UR4, URZ, UP0 ;  /* 0x000000ff04047287 */ /* 0x000fc80008000000 */
[----:B------:R-:W-:Y:S01]  /*3cd0*/  ULEA UR4, UR4, UR60, 0x3 ;  /* 0x0000003c04047291 */ /* 0x000fe2000f8e18ff */
[----:B--2---:R-:W-:-:S04]  /*3ce0*/  LOP3.LUT R3, R12, UR7, RZ, 0x3c, !PT ;  /* 0x000000070c037c12 */ /* 0x004fc8000f8e3cff */
[----:B------:R-:W-:-:S04]  /*3cf0*/  SHF.L.U32 R0, R3, 0x1f, RZ ;  /* 0x0000001f03007819 */ /* 0x000fc800000006ff */
[----:B------:R-:W2:Y:S02]  /*3d00*/  SYNCS.PHASECHK.TRANS64 P0, [UR4+0x1e0], R0 ;  /* 0x0001e000ff0075a7 */ /* 0x000ea40008001004 */
[----:B-12---:R-:W-:Y:S05]  /*3d10*/  @P0 EXIT ;  /* 0x000000000000094d */ /* 0x006fea0003800000 */
[----:B------:R-:W-:Y:S02]  /*3d20*/  SHF.L.U32 R3, R3, 0x1f, RZ ;  /* 0x0000001f03037819 */ /* 0x000fe400000006ff */
[----:B------:R-:W-:-:S07]  /*3d30*/  MOV R0, UR4 ;  /* 0x0000000400007c02 */ /* 0x000fce0008000f00 */
.L_x_78:
[----:B-1----:R1:W2:Y:S02]  /*3d40*/  SYNCS.PHASECHK.TRANS64.TRYWAIT P0, [R0+URZ+0x1e0], R3 ;  /* 0x0001e003000075a7 */ /* 0x0022a400080011ff */
[----:B--2---:R-:W-:Y:S05]  /*3d50*/  @!P0 NANOSLEEP.SYNCS 0x989680 ;  /* 0x009896800000895d */ /* 0x004fea0003900000 */
[----:B------:R-:W2:Y:S02]  /*3d60*/  @!P0 SYNCS.PHASECHK.TRANS64 P0, [R0+URZ+0x1e0], R3 ;  /* 0x0001e003000085a7 */ /* 0x000ea400080010ff */
[----:B--2---:R-:W-:Y:S05]  /*3d70*/  @P0 EXIT ;  /* 0x000000000000094d */ /* 0x004fea0003800000 */
[----:B------:R-:W-:Y:S05]  /*3d80*/  BRA `(.L_x_78) ;  /* 0xfffffffc00ec7947 */ /* 0x000fea000383ffff */
.L_x_71:
[----:B------:R-:W-:Y:S05]  /*3d90*/  BRA.U UP5, `(.L_x_79) ;  /* 0x0000000d057c7547 */ /* 0x000fea000b800000 */
[----:B------:R-:W-:Y:S01]  /*3da0*/  UMOV UR4, 0x40 ;  /* 0x0000004000047882 */ /* 0x000fe20000000000 */
[----:B------:R-:W-:Y:S01]  /*3db0*/  NOP ;  /* 0x0000000000007918 */ /* 0x000fe20000000000 */
[----:B------:R-:W-:Y:S01]  /*3dc0*/  ULEA UR4, UR60, UR4, 0x18 ;  /* 0x000000043c047291 */ /* 0x000fe2000f8ec0ff */
[----:B------:R-:W-:Y:S02]  /*3dd0*/  UMOV UR5, 0x400 ;  /* 0x0000040000057882 */ /* 0x000fe40000000000 */
[----:B------:R-:W-:-:S06]  /*3de0*/  ULEA UR60, UR60, UR5, 0x18 ;  /* 0x000000053c3c7291 */ /* 0x000fcc000f8ec0ff */
[----:B------:R-:W2:Y:S02]  /*3df0*/  LDS.U8 R0, [UR4+0x1c] ;  /* 0x00001c04ff007984 */ /* 0x000ea40008000000 */
[----:B--2---:R-:W-:-:S13]  /*3e00*/  ISETP.NE.AND P0, PT, R0, RZ, PT ;  /* 0x000000ff0000720c */ /* 0x004fda0003f05270 */
[----:B------:R-:W-:Y:S05]  /*3e10*/  @P0 BRA `(.L_x_80) ;  /* 0x0000000000580947 */ /* 0x000fea0003800000 */
[----:B------:R-:W-:-:S13]  /*3e20*/  ELECT P0, URZ, PT ;  /* 0x0000000000ff782f */ /* 0x000fda0003800000 */
[----:B------:R-:W-:Y:S05]  /*3e30*/  @!P0 BRA `(.L_x_81) ;  /* 0x0000000000608947 */ /* 0x000fea0003800000 */
[----:B------:R-:W-:Y:S01]  /*3e40*/  UMOV UR5, 0x10 ;  /* 0x0000001000057882 */ /* 0x000fe20000000000 */
[----:B------:R-:W-:Y:S01]  /*3e50*/  HFMA2 R0, -RZ, RZ, 0, 5.9604644775390625e-08 ;  /* 0x00000001ff007431 */ /* 0x000fe200000001ff */
[----:B------:R-:W-:-:S03]  /*3e60*/  MOV R3, 0xffff ;  /* 0x0000ffff00037802 */ /* 0x000fc60000000f00 */
[----:B------:R-:W-:Y:S04]  /*3e70*/  DEPBAR.LE SB2, 0x36 ;  /* 0x0000ad800000791a */ /* 0x000fe80000000000 */
[----:B------:R-:W2:Y:S02]  /*3e80*/  UTCATOMSWS.FIND_AND_SET.ALIGN UP0, UR5, UR5 ;  /* 0x00000005000575e3 */ /* 0x000ea40008000800 */
[----:B--2---:R-:W-:Y:S01]  /*3e90*/  MOV R4, UR5 ;  /* 0x0000000500047c02 */ /* 0x004fe20008000f00 */
[----:B------:R-:W-:Y:S06]  /*3ea0*/  BRA.U UP0, `(.L_x_82) ;  /* 0x0000000100187547 */ /* 0x000fec000b800000 */
.L_x_83:
[----:B------:R-:W-:Y:S05]  /*3eb0*/  NANOSLEEP 0x64 ;  /* 0x000000640000795d */ /* 0x000fea0003800000 */
[----:B------:R-:W-:-:S05]  /*3ec0*/  UMOV UR5, 0x10 ;  /* 0x0000001000057882 */ /* 0x000fca0000000000 */
[----:B------:R-:W-:Y:S04]  /*3ed0*/  DEPBAR.LE SB2, 0x36 ;  /* 0x0000ad800000791a */ /* 0x000fe80000000000 */
[----:B------:R-:W2:Y:S02]  /*3ee0*/  UTCATOMSWS.FIND_AND_SET.ALIGN UP0, UR5, UR5 ;  /* 0x00000005000575e3 */ /* 0x000ea40008000800 */
[----:B--2---:R-:W-:Y:S01]  /*3ef0*/  MOV R4, UR5 ;  /* 0x0000000500047c02 */ /* 0x004fe20008000f00 */
[----:B------:R-:W-:Y:S05]  /*3f00*/  BRA.U !UP0, `(.L_x_83) ;  /* 0xfffffffd08e87547 */ /* 0x000fea000b83ffff */
.L_x_82:
[-C--:B------:R-:W-:Y:S02]  /*3f10*/  SHF.L.U32 R3, R3, R4.reuse, RZ ;  /* 0x0000000403037219 */ /* 0x080fe400000006ff */
[----:B------:R-:W-:Y:S01]  /*3f20*/  SHF.L.U32 R0, R0, R4, RZ ;  /* 0x0000000400007219 */ /* 0x000fe200000006ff */
[----:B------:R-:W-:Y:S02]  /*3f30*/  IMAD.SHL.U32 R4, R4, 0x20, RZ ;  /* 0x0000002004047824 */ /* 0x000fe400078e00ff */
[----:B------:R2:W-:Y:S04]  /*3f40*/  ATOMS.OR RZ, [UR4+0x14], R3 ;  /* 0x00001403ffff798c */ /* 0x0005e8000b000004 */
[----:B------:R2:W-:Y:S04]  /*3f50*/  ATOMS.OR RZ, [UR4+0x18], R0 ;  /* 0x00001800ffff798c */ /* 0x0005e8000b000004 */
[----:B------:R2:W-:Y:S01]  /*3f60*/  STS [UR60+0x280], R4 ;  /* 0x00028004ff007988 */ /* 0x0005e2000800083c */
[----:B------:R-:W-:Y:S05]  /*3f70*/  BRA `(.L_x_81) ;  /* 0x0000000000107947 */ /* 0x000fea0003800000 */
.L_x_80:
[----:B------:R-:W-:Y:S02]  /*3f80*/  MOV R0, 0xffffffff ;  /* 0xffffffff00007802 */ /* 0x000fe40000000f00 */
[----:B------:R-:W-:-:S03]  /*3f90*/  MOV R4, 0x3fc0 ;  /* 0x00003fc000047802 */ /* 0x000fc60000000f00 */
[----:B------:R2:W-:Y:S04]  /*3fa0*/  STS [UR60+0x280], R0 ;  /* 0x00028000ff007988 */ /* 0x0005e8000800083c */
[----:B-12--5:R-:W-:Y:S05]  /*3fb0*/  CALL.REL.NOINC `($__internal_1_$__cuda_sm10x_tcgen05_guardrail_trap_phase_invalid_during_alloc) ;  /* 0x0000006800bc7944 */ /* 0x026fea0003c00000 */
.L_x_81:
[----:B------:R-:W-:Y:S05]  /*3fc0*/  WARPSYNC.ALL ;  /* 0x0000000000007948 */ /* 0x000fea0003800000 */
[----:B------:R-:W3:Y:S01]  /*3fd0*/  S2UR UR9, SR_CgaCtaId ;  /* 0x00000000000979c3 */ /* 0x000ee20000008800 */
[----:B------:R-:W-:Y:S01]  /*3fe0*/  UMOV UR4, 0x400 ;  /* 0x0000040000047882 */ /* 0x000fe20000000000 */
[----:B------:R-:W-:-:S06]  /*3ff0*/  NOP ;  /* 0x0000000000007918 */ /* 0x000fcc0000000000 */
[----:B------:R-:W-:Y:S06]  /*4000*/  BAR.ARV 0x6, 0xa0 ;  /* 0x0182800000007b1d */ /* 0x000fec0000002000 */
[----:B------:R-:W4:Y:S01]  /*4010*/  LDCU UR6, c[0x0][0x38c] ;  /* 0x00007180ff0677ac */ /* 0x000f220008000800 */
[----:B------:R-:W-:Y:S01]  /*4020*/  LOP3.LUT R2, R2, 0xffff, RZ, 0xc0, !PT ;  /* 0x0000ffff02027812 */ /* 0x000fe200078ec0ff */
[----:B------:R-:W-:Y:S01]  /*4030*/  IMAD.MOV.U32 R11, RZ, RZ, 0x1 ;  /* 0x00000001ff0b7424 */ /* 0x000fe200078e00ff */
[----:B------:R-:W-:Y:S01]  /*4040*/  CS2R R8, SRZ ;  /* 0x0000000000087805 */ /* 0x000fe2000001ff00 */
[----:B------:R-:W1:Y:S01]  /*4050*/  LDCU UR5, c[0x0][0x38c] ;  /* 0x00007180ff0577ac */ /* 0x000e620008000800 */
[----:B------:R-:W-:Y:S01]  /*4060*/  R2UR UR10, R2 ;  /* 0x00000000020a72ca */ /* 0x000fe200000e0000 */
[----:B------:R-:W-:Y:S01]  /*4070*/  IMAD.MOV.U32 R10, RZ, RZ, RZ ;  /* 0x000000ffff0a7224 */ /* 0x000fe200078e00ff */
[----:B------:R-:W-:Y:S01]  /*4080*/  UMOV UR12, URZ ;  /* 0x000000ff000c7c82 */ /* 0x000fe20008000000 */
[----:B------:R-:W-:Y:S01]  /*4090*/  UMOV UR19, URZ ;  /* 0x000000ff00137c82 */ /* 0x000fe20008000000 */
[----:B---3--:R-:W-:Y:S01]  /*40a0*/  ULEA UR9, UR9, UR4, 0x18 ;  /* 0x0000000409097291 */ /* 0x008fe2000f8ec0ff */
[----:B------:R-:W-:Y:S01]  /*40b0*/  UMOV UR22, 0x0 ;  /* 0x0000000000167882 */ /* 0x000fe20000000000 */
[----:B------:R-:W-:-:S02]  /*40c0*/  UMOV UR23, 0x42c0010 ;  /* 0x042c001000177882 */ /* 0x000fc40000000000 */
[----:B------:R-:W-:Y:S02]  /*40d0*/  UIADD3 UR11, UPT, UPT, UR9, 0x5b80, URZ ;  /* 0x00005b80090b7890 */ /* 0x000fe4000fffe0ff */
[----:B------:R-:W-:Y:S02]  /*40e0*/  UIADD3 UR4, UPT, UPT, UR9, 0x13380, URZ ;  /* 0x0001338009047890 */ /* 0x000fe4000fffe0ff */
[----:B----4-:R-:W-:Y:S01]  /*40f0*/  UIADD3 UR6, UPT, UPT, UR6, 0x1f, URZ ;  /* 0x0000001f06067890 */ /* 0x010fe2000fffe0ff */
[----:B--2---:R-:W2:Y:S01]  /*4100*/  LDS R0, [UR9+0x280] ;  /* 0x00028009ff007984 */ /* 0x004ea20008000800 */
[----:B------:R-:W-:Y:S02]  /*4110*/  USHF.R.U32.HI UR11, URZ, 0x4, UR11 ;  /* 0x00000004ff0b7899 */ /* 0x000fe4000801160b */
[----:B------:R-:W-:Y:S02]  /*4120*/  USHF.R.S32.HI UR8, URZ, 0x1f, UR6 ;  /* 0x0000001fff087899 */ /* 0x000fe40008011406 */
[----:B------:R-:W-:-:S02]  /*4130*/  USHF.R.U32.HI UR4, URZ, 0x4, UR4 ;  /* 0x00000004ff047899 */ /* 0x000fc40008011604 */
[----:B------:R-:W-:Y:S02]  /*4140*/  ULEA.HI UR8, UR8, UR6, URZ, 0x5 ;  /* 0x0000000608087291 */ /* 0x000fe4000f8f28ff */
[----:B------:R-:W-:Y:S02]  /*4150*/  ULOP3.LUT UR11, UR11, 0x3fff, URZ, 0xc0, !UPT ;  /* 0x00003fff0b0b7892 */ /* 0x000fe4000f8ec0ff */
[----:B------:R-:W-:Y:S02]  /*4160*/  USHF.R.S32.HI UR8, URZ, 0x5, UR8 ;  /* 0x00000005ff087899 */ /* 0x000fe40008011408 */
[----:B------:R-:W-:Y:S02]  /*4170*/  ULOP3.LUT UR4, UR4, 0x3fff, URZ, 0xc0, !UPT ;  /* 0x00003fff04047892 */ /* 0x000fe4000f8ec0ff */
[----:B------:R-:W-:Y:S02]  /*4180*/  UISETP.LT.AND UP0, UPT, UR8, 0x1, UPT ;  /* 0x000000010800788c */ /* 0x000fe4000bf01270 */
[----:B------:R-:W-:-:S02]  /*4190*/  ULOP3.LUT UR11, UR11, 0x10000, URZ, 0xfc, !UPT ;  /* 0x000100000b0b7892 */ /* 0x000fc4000f8efcff */
[----:B------:R-:W-:Y:S02]  /*41a0*/  USEL UR16, UR8, 0x1, !UP0 ;  /* 0x0000000108107887 */ /* 0x000fe4000c000000 */
[----:B------:R-:W-:Y:S02]  /*41b0*/  ULOP3.LUT UR4, UR4, 0x10000, URZ, 0xfc, !UPT ;  /* 0x0001000004047892 */ /* 0x000fe4000f8efcff */
[----:B------:R-:W-:Y:S02]  /*41c0*/  UIADD3 UR16, UPT, UPT, -UR16, URZ, URZ ;  /* 0x000000ff10107290 */ /* 0x000fe4000fffe1ff */
[----:B-1----:R-:W-:Y:S01]  /*41d0*/  UISETP.GE.AND UP4, UPT, UR5, 0x1, UPT ;  /* 0x000000010500788c */ /* 0x002fe2000bf86270 */
[----:B--2---:R-:W-:-:S15]  /*41e0*/  R2UR UR13, R0 ;  /* 0x00000000000d72ca */ /* 0x004fde00000e0000 */
.L_x_90:
[----:B------:R-:W-:Y:S02]  /*41f0*/  LEA R0, R10, UR9, 0x3 ;  /* 0x000000090a007c11 */ /* 0x000fe4000f8e18ff */
[----:B------:R-:W-:Y:S02]  /*4200*/  SHF.L.U32 R5, R9, 0x1f, RZ ;  /* 0x0000001f09057819 */ /* 0x000fe400000006ff */
[----:B------:R-:W-:Y:S01]  /*4210*/  PLOP3.LUT P0, PT, PT, PT, UP4, 0x80, 0x8 ;  /* 0x000000000008781c */ /* 0x000fe20003f0f048 */
[----:B------:R-:W-:Y:S01]  /*4220*/  VIADD R3, R0, 0x1e0 ;  /* 0x000001e000037836 */ /* 0x000fe20000000000 */
[----:B-1----:R-:W1:Y:S02]  /*4230*/  SYNCS.PHASECHK.TRANS64.TRYWAIT P1, [R0+URZ+0x1d0], R5 ;  /* 0x0001d005000075a7 */ /* 0x002e6400080211ff */
[----:B-1-3--:R-:W-:Y:S09]  /*4240*/  @!P1 BRA `(.L_x_84) ;  /* 0x0000006000d89947 */ /* 0x00aff20003800000 */
.L_x_192:
[----:B------:R-:W-:Y:S01]  /*4250*/  LEA R4, R10, UR9, 0x4 ;  /* 0x000000090a047c11 */ /* 0x000fe2000f8e20ff */
[----:B------:R-:W-:Y:S01]  /*4260*/  @UP4 ULEA UR5, UR19, UR9, 0x3 ;  /* 0x0000000913054291 */ /* 0x000fe2000f8e18ff */
[----:B------:R-:W-:Y:S01]  /*4270*/  PLOP3.LUT P2, PT, PT, PT, PT, 0x80, 0x8 ;  /* 0x000000000008781c */ /* 0x000fe20003f4f070 */
[----:B------:R-:W-:Y:S01]  /*4280*/  ULEA UR15, UR12, UR9, 0x3 ;  /* 0x000000090c0f7291 */ /* 0x000fe2000f8e18ff */
[----:B------:R-:W-:Y:S02]  /*4290*/  PRMT R3, RZ, 0x654, R3 ;  /* 0x00000654ff037816 */ /* 0x000fe40000000003 */
[----:B-1----:R-:W1:Y:S01]  /*42a0*/  LDS.128 R4, [R4+0x260] ;  /* 0x0002600004047984 */ /* 0x002e620000000c00 */
[----:B------:R-:W-:Y:S02]  /*42b0*/  @P0 SHF.L.U32 R2, R8, 0x1f, RZ ;  /* 0x0000001f08020819 */ /* 0x000fe400000006ff */
[----:B------:R-:W-:Y:S01]  /*42c0*/  SHF.L.U32 R0, R11, 0x1f, RZ ;  /* 0x0000001f0b007819 */ /* 0x000fe200000006ff */
[----:B------:R-:W-:Y:S01]  /*42d0*/  @!PT LDS RZ, [RZ] ;  /* 0x00000000fffff984 */ /* 0x000fe20000000800 */
[----:B------:R-:W-:Y:S01]  /*42e0*/  @!PT LDS RZ, [RZ] ;  /* 0x00000000fffff984 */ /* 0x000fe20000000800 */
[----:B------:R-:W-:Y:S01]  /*42f0*/  @!PT LDS RZ, [RZ] ;  /* 0x00000000fffff984 */ /* 0x000fe20000000800 */
[----:B------:R-:W-:Y:S01]  /*4300*/  @!PT LDS RZ, [RZ] ;  /* 0x00000000fffff984 */ /* 0x000fe20000000800 */
[----:B------:R2:W-:Y:S06]  /*4310*/  MEMBAR.ALL.CTA ;  /* 0x0000000000007992 */ /* 0x0005ec0000008000 */
[----:B--2---:R-:W2:Y:S02]  /*4320*/  FENCE.VIEW.ASYNC.S ;  /* 0x00000000000073c6 */ /* 0x004ea40000000000 */
[----:B--2---:R2:W-:Y:S01]  /*4330*/  SYNCS.ARRIVE.TRANS64.RED.A1T0 RZ, [R3+URZ], RZ ;  /* 0x000000ff03ff79a7 */ /* 0x0045e200081004ff */
[----:B------:R2:W3:Y:S01]  /*4340*/  @P0 SYNCS.PHASECHK.TRANS64.TRYWAIT P2, [UR5], R2 ;  /* 0x00000002ff0005a7 */ /* 0x0004e20008041105 */
[----:B-1----:R-:W-:Y:S01]  /*4350*/  LOP3.LUT P1, RZ, R6, 0x1, RZ, 0xc0, !PT ;  /* 0x0000000106ff7812 */ /* 0x002fe2000782c0ff */
[----:B------:R-:W1:Y:S02]  /*4360*/  SYNCS.PHASECHK.TRANS64.TRYWAIT P0, [UR15+0x210], R0 ;  /* 0x00021000ff0075a7 */ /* 0x000e64000800110f */
[----:B-123--:R-:W-:Y:S10]  /*4370*/  @!P0 BRA `(.L_x_85) ;  /* 0x0000006000a08947 */ /* 0x00eff40003800000 */
.L_x_194:
[----:B------:R-:W-:Y:S01]  /*4380*/  IADD3 R10, PT, PT, R10, 0x1, RZ ;  /* 0x000000010a0a7810 */ /* 0x000fe20007ffe0ff */
[----:B------:R-:W-:Y:S06]  /*4390*/  BRA.U !UP4, `(.L_x_86) ;  /* 0x000000010c9c7547 */ /* 0x000fec000b800000 */
[----:B------:R-:W-:Y:S02]  /*43a0*/  ULEA.HI UR14, UR12, UR12, URZ, 0x1 ;  /* 0x0000000c0c0e7291 */ /* 0x000fe4000f8f08ff */
[----:B------:R-:W-:Y:S02]  /*43b0*/  UPLOP3.LUT UP2, UPT, UPT, UPT, UPT, 0x40, 0x4 ;  /* 0x000000000004789c */ /* 0x000fe40003f4e870 */
[----:B------:R-:W-:Y:S02]  /*43c0*/  USHF.R.U32.HI UR5, URZ, 0x1, UR14 ;  /* 0x00000001ff057899 */ /* 0x000fe4000801160e */
[----:B------:R-:W-:Y:S02]  /*43d0*/  ULOP3.LUT UR14, UR14, 0xffe, URZ, 0xc0, !UPT ;  /* 0x00000ffe0e0e7892 */ /* 0x000fe4000f8ec0ff */
[----:B------:R-:W-:Y:S02]  /*43e0*/  UIMAD UR5, UR5, 0xb0, UR13 ;  /* 0x000000b0050578a4 */ /* 0x000fe4000f8e020d */
[----:B------:R-:W-:Y:S01]  /*43f0*/  UIADD3 UR14, UPT, UPT, -UR14, UR12, URZ ;  /* 0x0000000c0e0e7290 */ /* 0x000fe2000fffe1ff */
[----:B------:R-:W-:Y:S01]  /*4400*/  UMOV UR18, UR16 ;  /* 0x0000001000127c82 */ /* 0x000fe20008000000 */
[----:B------:R-:W-:-:S02]  /*4410*/  UMOV UR17, UR8 ;  /* 0x0000000800117c82 */ /* 0x000fc40008000000 */
[----:B------:R-:W-:-:S03]  /*4420*/  ULEA UR14, UR14, UR5, 0x14 ;  /* 0x000000050e0e7291 */ /* 0x000fc6000f8ea0ff */
[----:B------:R-:W-:-:S09]  /*4430*/  UMOV UR5, UR19 ;  /* 0x0000001300057c82 */ /* 0x000fd20008000000 */
.L_x_89:
[----:B------:R-:W-:Y:S02]  /*4440*/  UIADD3 UR18, UPT, UPT, UR18, 0x1, URZ ;  /* 0x0000000112127890 */ /* 0x000fe4000fffe0ff */
[----:B--2---:R-:W-:Y:S02]  /*4450*/  ULEA UR7, UR5, UR9, 0x3 ;  /* 0x0000000905077291 */ /* 0x004fe4000f8e18ff */
[----:B------:R-:W-:Y:S01]  /*4460*/  UISETP.NE.AND UP3, UPT, UR18, URZ, UPT ;  /* 0x000000ff1200728c */ /* 0x000fe2000bf65270 */
[----:B---3--:R-:W-:Y:S10]  /*4470*/  @P2 BRA `(.L_x_87) ;  /* 0x00000000000c2947 */ /* 0x008ff40003800000 */
[----:B-1----:R-:W-:Y:S04]  /*4480*/  SHF.L.U32 R3, R8, 0x1f, RZ ;  /* 0x0000001f08037819 */ /* 0x002fe800000006ff */
[----:B------:R-:W1:Y:S02]  /*4490*/  SYNCS.PHASECHK.TRANS64.TRYWAIT P0, [UR7], R3 ;  /* 0x00000003ff0075a7 */ /* 0x000e640008001107 */
[----:B-1----:R-:W-:Y:S05]  /*44a0*/  @!P0 BRA `(.L_x_88) ;  /* 0x00000060006c8947 */ /* 0x002fea0003800000 */
.L_x_87:
[----:B------:R-:W-:Y:S01]  /*44b0*/  UISETP.NE.AND UP0, UPT, UR17, 0x1, UPT ;  /* 0x000000011100788c */ /* 0x000fe2000bf05270 */
[----:B------:R-:W-:Y:S01]  /*44c0*/  PLOP3.LUT P2, PT, PT, PT, PT, 0x80, 0x8 ;  /* 0x000000000008781c */ /* 0x000fe20003f4f070 */
[----:B------:R-:W-:Y:S02]  /*44d0*/  UIADD3 UR19, UPT, UPT, UR5, 0x1, URZ ;  /* 0x0000000105137890 */ /* 0x000fe4000fffe0ff */
[----:B------:R-:W-:Y:S02]  /*44e0*/  ULEA UR24, UR5, UR11, 0x7 ;  /* 0x0000000b05187291 */ /* 0x000fe4000f8e38ff */
[----:B------:R-:W-:Y:S01]  /*44f0*/  UISETP.NE.AND UP1, UPT, UR19, 0x1b, UPT ;  /* 0x0000001b1300788c */ /* 0x000fe2000bf25270 */
[----:B------:R-:W-:Y:S01]  /*4500*/  PLOP3.LUT P0, PT, PT, PT, UP0, 0x80, 0x8 ;  /* 0x000000000008781c */ /* 0x000fe20003f0f008 */
[----:B------:R-:W-:Y:S02]  /*4510*/  UIADD3 UR17, UPT, UPT, UR17, -0x1, URZ ;  /* 0xffffffff11117890 */ /* 0x000fe4000fffe0ff */
[----:B------:R-:W-:Y:S02]  /*4520*/  USEL UR6, URZ, 0x1, UP1 ;  /* 0x00000001ff067887 */ /* 0x000fe40008800000 */
[----:B------:R-:W-:Y:S01]  /*4530*/  USEL UR19, UR19, URZ, UP1 ;  /* 0x000000ff13137287 */ /* 0x000fe20008800000 */
[----:B------:R-:W-:Y:S03]  /*4540*/  UMOV UR25, 0xc0004010 ;  /* 0xc000401000197882 */ /* 0x000fe60000000000 */
[----:B------:R-:W-:Y:S01]  /*4550*/  @UP0 ULEA UR20, UR19, UR9, 0x3 ;  /* 0x0000000913140291 */ /* 0x000fe2000f8e18ff */
[----:B------:R-:W-:Y:S01]  /*4560*/  LOP3.LUT R8, R8, UR6, RZ, 0x3c, !PT ;  /* 0x0000000608087c12 */ /* 0x000fe2000f8e3cff */
[----:B------:R-:W-:Y:S03]  /*4570*/  UIMAD UR6, UR5, 0x160, UR4 ;  /* 0x00000160050678a4 */ /* 0x000fe6000f8e0204 */
[----:B-1----:R-:W-:Y:S01]  /*4580*/  @P0 SHF.L.U32 R0, R8, 0x1f, RZ ;  /* 0x0000001f08000819 */ /* 0x002fe200000006ff */
[----:B------:R-:W-:Y:S03]  /*4590*/  UMOV UR5, UR19 ;  /* 0x0000001300057c82 */ /* 0x000fe60008000000 */
[----:B------:R2:W3:Y:S01]  /*45a0*/  @P0 SYNCS.PHASECHK.TRANS64.TRYWAIT P2, [UR20], R0 ;  /* 0x00000000ff0005a7 */ /* 0x0004e20008041114 */
[----:B------:R-:W-:Y:S03]  /*45b0*/  UIADD3 UR20, UPT, UPT, UR7, 0xd8, URZ ;  /* 0x000000d807147890 */ /* 0x000fe6000fffe0ff */
[----:B------:R-:W-:Y:S02]  /*45c0*/  UMOV UR7, 0xc0004010 ;  /* 0xc000401000077882 */ /* 0x000fe40000000000 */
[----:B------:R2:W-:Y:S01]  /*45d0*/  UTCQMMA gdesc[UR24], gdesc[UR6], tmem[UR14], tmem[UR22], idesc[UR23], UP2 ;  /* 0x00ff1606180075ea */ /* 0x0005e2000900030e */
[----:B------:R-:W-:Y:S03]  /*45e0*/  UPLOP3.LUT UP2, UPT, UPT, UPT, UPT, 0x80, 0x8 ;  /* 0x000000000008789c */ /* 0x000fe60003f4f070 */
[----:B------:R2:W-:Y:S01]  /*45f0*/  UTCBAR.MULTICAST [UR20], URZ, UR10 ;  /* 0x000000ff140073e9 */ /* 0x0005e2000800080a */
[----:B------:R-:W-:Y:S07]  /*4600*/  BRA.U UP3, `(.L_x_89) ;  /* 0xfffffffd038c7547 */ /* 0x000fee000b83ffff */
.L_x_86:
[----:B------:R-:W-:Y:S01]  /*4610*/  UIADD3 UR12, UPT, UPT, UR12, 0x1, URZ ;  /* 0x000000010c0c7890 */ /* 0x000fe2000fffe0ff */
[C---:B------:R-:W-:Y:S01]  /*4620*/  ISETP.NE.AND P0, PT, R10.reuse, 0x2, PT ;  /* 0x000000020a00780c */ /* 0x040fe20003f05270 */
[----:B------:R-:W-:Y:S02]  /*4630*/  UIADD3 UR15, UPT, UPT, UR15, 0x1f0, URZ ;  /* 0x000001f00f0f7890 */ /* 0x000fe4000fffe0ff */
[----:B------:R-:W-:Y:S01]  /*4640*/  UISETP.NE.AND UP0, UPT, UR12, 0x4, UPT ;  /* 0x000000040c00788c */ /* 0x000fe2000bf05270 */
[----:B-12---:R-:W-:Y:S02]  /*4650*/  SEL R0, RZ, 0x1, P0 ;  /* 0x00000001ff007807 */ /* 0x006fe40000000000 */
[----:B------:R-:W-:Y:S01]  /*4660*/  SEL R10, R10, RZ, P0 ;  /* 0x000000ff0a0a7207 */ /* 0x000fe20000000000 */
[----:B------:R-:W-:Y:S01]  /*4670*/  USEL UR5, URZ, 0x1, UP0 ;  /* 0x00000001ff057887 */ /* 0x000fe20008000000 */
[----:B------:R-:W-:Y:S01]  /*4680*/  LOP3.LUT R9, R9, R0, RZ, 0x3c, !PT ;  /* 0x0000000009097212 */ /* 0x000fe200078e3cff */
[----:B------:R-:W-:Y:S01]  /*4690*/  USEL UR12, UR12, URZ, UP0 ;  /* 0x000000ff0c0c7287 */ /* 0x000fe20008000000 */
[----:B------:R1:W-:Y:S03]  /*46a0*/  UTCBAR [UR15], URZ ;  /* 0x000000ff0f0073e9 */ /* 0x0003e600080000ff */
[----:B------:R-:W-:Y:S01]  /*46b0*/  LOP3.LUT R11, R11, UR5, RZ, 0x3c, !PT ;  /* 0x000000050b0b7c12 */ /* 0x000fe2000f8e3cff */
[----:B------:R-:W-:Y:S07]  /*46c0*/  @P1 BRA `(.L_x_90) ;  /* 0xfffffff800c81947 */ /* 0x000fee000383ffff */
[----:B------:R-:W2:Y:S01]  /*46d0*/  S2UR UR4, SR_CgaCtaId ;  /* 0x00000000000479c3 */ /* 0x000ea20000008800 */
[----:B------:R-:W-:Y:S01]  /*46e0*/  ELECT P0, URZ, PT ;  /* 0x0000000000ff782f */ /* 0x000fe20003800000 */
[----:B------:R-:W-:Y:S01]  /*46f0*/  IMAD.MOV.U32 R0, RZ, RZ, 0x1 ;  /* 0x00000001ff007424 */ /* 0x000fe200078e00ff */
[----:B------:R-:W-:Y:S01]  /*4700*/  UIADD3 UR9, UPT, UPT, UR9, 0x210, URZ ;  /* 0x0000021009097890 */ /* 0x000fe2000fffe0ff */
[----:B------:R-:W-:Y:S01]  /*4710*/  SHF.L.U32 R3, R11, 0x1f, RZ ;  /* 0x0000001f0b037819 */ /* 0x000fe200000006ff */
[----:B------:R-:W-:-:S03]  /*4720*/  UMOV UR5, 0x40 ;  /* 0x0000004000057882 */ /* 0x000fc60000000000 */
[----:B------:R-:W-:Y:S01]  /*4730*/  UVIRTCOUNT.DEALLOC.SMPOOL 0x80 ;  /* 0x000000800000784c */ /* 0x000fe20000000000 */
[----:B--2---:R-:W-:Y:S02]  /*4740*/  ULEA UR4, UR4, UR5, 0x18 ;  /* 0x0000000504047291 */ /* 0x004fe4000f8ec0ff */
[----:B------:R-:W-:-:S07]  /*4750*/  ULEA UR5, UR12, UR9, 0x3 ;  /* 0x000000090c057291 */ /* 0x000fce000f8e18ff */
[----:B------:R2:W-:Y:S02]  /*4760*/  @P0 STS.U8 [UR4+0x1c], R0 ;  /* 0x00001c00ff000988 */ /* 0x0005e40008000004 */
[----:B------:R-:W4:Y:S02]  /*4770*/  SYNCS.PHASECHK.TRANS64.TRYWAIT P0, [UR5], R3 ;  /* 0x00000003ff0075a7 */ /* 0x000f240008001105 */
[----:B--2-4-:R-:W-:Y:S05]  /*4780*/  @!P0 BRA `(.L_x_91) ;  /* 0x0000005c00cc8947 */ /* 0x014fea0003800000 */
.L_x_197:
[----:B------:R-:W-:-:S04]  /*4790*/  UIADD3 UR6, UPT, UPT, UR12, 0x1, URZ ;  /* 0x000000010c067890 */ /* 0x000fc8000fffe0ff */
[----:B------:R-:W-:-:S04]  /*47a0*/  UISETP.NE.AND UP0, UPT, UR6, 0x4, UPT ;  /* 0x000000040600788c */ /* 0x000fc8000bf05270 */
[----:B------:R-:W-:Y:S02]  /*47b0*/  USEL UR7, URZ, 0x1, UP0 ;  /* 0x00000001ff077887 */ /* 0x000fe40008000000 */
[----:B------:R-:W-:-:S04]  /*47c0*/  USEL UR6, UR6, URZ, UP0 ;  /* 0x000000ff06067287 */ /* 0x000fc80008000000 */
[----:B------:R-:W-:Y:S01]  /*47d0*/  ULEA UR5, UR6, UR9, 0x3 ;  /* 0x0000000906057291 */ /* 0x000fe2000f8e18ff */
[----:B------:R-:W-:-:S04]  /*47e0*/  LOP3.LUT R2, R11, UR7, RZ, 0x3c, !PT ;  /* 0x000000070b027c12 */ /* 0x000fc8000f8e3cff */
[----:B--2---:R-:W-:-:S04]  /*47f0*/  SHF.L.U32 R3, R2, 0x1f, RZ ;  /* 0x0000001f02037819 */ /* 0x004fc800000006ff */
[----:B------:R-:W2:Y:S02]  /*4800*/  SYNCS.PHASECHK.TRANS64.TRYWAIT P0, [UR5], R3 ;  /* 0x00000003ff0075a7 */ /* 0x000ea40008001105 */
[----:B--2---:R-:W-:Y:S05]  /*4810*/  @!P0 BRA `(.L_x_92) ;  /* 0x0000005c00c08947 */ /* 0x004fea0003800000 */
.L_x_199:
        /* <DEDUP_REMOVED lines=9> */
.L_x_201:
[----:B------:R-:W-:-:S04]  /*48b0*/  UIADD3 UR6, UPT, UPT, UR6, 0x1, URZ ;  /* 0x0000000106067890 */ /* 0x000fc8000fffe0ff */
[----:B------:R-:W-:-:S04]  /*48c0*/  UISETP.NE.AND UP0, UPT, UR6, 0x4, UPT ;  /* 0x000000040600788c */ /* 0x000fc8000bf05270 */
[----:B------:R-:W-:Y:S02]  /*48d0*/  USEL UR5, URZ, 0x1, UP0 ;  /* 0x00000001ff057887 */ /* 0x000fe40008000000 */
[----:B------:R-:W-:-:S04]  /*48e0*/  USEL UR6, UR6, URZ, UP0 ;  /* 0x000000ff06067287 */ /* 0x000fc80008000000 */
[----:B------:R-:W-:Y:S01]  /*48f0*/  ULEA UR6, UR6, UR9, 0x3 ;  /* 0x0000000906067291 */ /* 0x000fe2000f8e18ff */
[----:B--2---:R-:W-:-:S04]  /*4900*/  LOP3.LUT R3, R2, UR5, RZ, 0x3c, !PT ;  /* 0x0000000502037c12 */ /* 0x004fc8000f8e3cff */
[----:B------:R-:W-:-:S04]  /*4910*/  SHF.L.U32 R3, R3, 0x1f, RZ ;  /* 0x0000001f03037819 */ /* 0x000fc800000006ff */
[----:B------:R-:W2:Y:S02]  /*4920*/  SYNCS.PHASECHK.TRANS64.TRYWAIT P0, [UR6], R3 ;  /* 0x00000003ff0075a7 */ /* 0x000ea40008001106 */
[----:B--2---:R-:W-:Y:S05]  /*4930*/  @!P0 BRA `(.L_x_94) ;  /* 0x0000005c00a88947 */ /* 0x004fea0003800000 */
.L_x_203:
[----:B------:R-:W-:Y:S01]  /*4940*/  NOP ;  /* 0x0000000000007918 */ /* 0x000fe20000000000 */
[----:B--2---:R-:W2:Y:S01]  /*4950*/  LDS R0, [UR4+0x14] ;  /* 0x00001404ff007984 */ /* 0x004ea20008000800 */
[----:B------:R-:W-:Y:S01]  /*4960*/  ULOP3.LUT UR6, UR13, 0xffff, URZ, 0xc0, !UPT ;  /* 0x0000ffff0d067892 */ /* 0x000fe2000f8ec0ff */
[----:B------:R-:W-:Y:S01]  /*4970*/  UMOV UR8, 0xffff ;  /* 0x0000ffff00087882 */ /* 0x000fe20000000000 */
[----:B------:R-:W-:Y:S02]  /*4980*/  UMOV UR5, 0x1 ;  /* 0x0000000100057882 */ /* 0x000fe40000000000 */
[----:B------:R-:W-:-:S04]  /*4990*/  USHF.R.U32.HI UR6, URZ, 0x5, UR6 ;  /* 0x00000005ff067899 */ /* 0x000fc80008011606 */
[----:B------:R-:W-:Y:S02]  /*49a0*/  USHF.L.U32 UR8, UR8, UR6, URZ ;  /* 0x0000000608087299 */ /* 0x000fe400080006ff */
[----:B------:R-:W-:-:S04]  /*49b0*/  USHF.L.U32 UR5, UR5, UR6, URZ ;  /* 0x0000000605057299 */ /* 0x000fc800080006ff */
[----:B--2---:R-:W-:-:S04]  /*49c0*/  LOP3.LUT R0, R0, UR8, RZ, 0xc0, !PT ;  /* 0x0000000800007c12 */ /* 0x004fc8000f8ec0ff */
[----:B------:R-:W-:-:S13]  /*49d0*/  ISETP.NE.AND P0, PT, R0, UR8, PT ;  /* 0x0000000800007c0c */ /* 0x000fda000bf05270 */
[----:B------:R-:W-:Y:S05]  /*49e0*/  @P0 BRA `(.L_x_95) ;  /* 0x0000000000580947 */ /* 0x000fea0003800000 */
[----:B------:R-:W2:Y:S02]  /*49f0*/  LDS R0, [UR4+0x18] ;  /* 0x00001804ff007984 */ /* 0x000ea40008000800 */
[----:B--2---:R-:W-:-:S04]  /*4a00*/  LOP3.LUT R0, R0, UR5, RZ, 0xc0, !PT ;  /* 0x0000000500007c12 */ /* 0x004fc8000f8ec0ff */
[----:B------:R-:W-:-:S13]  /*4a10*/  ISETP.NE.AND P0, PT, R0, UR5, PT ;  /* 0x0000000500007c0c */ /* 0x000fda000bf05270 */
[----:B------:R-:W-:Y:S05]  /*4a20*/  @P0 BRA `(.L_x_96) ;  /* 0x00000000003c0947 */ /* 0x000fea0003800000 */
[----:B------:R-:W2:Y:S01]  /*4a30*/  S2R R2, SR_LANEID ;  /* 0x0000000000027919 */ /* 0x000ea20000000000 */
[----:B------:R-:W-:Y:S01]  /*4a40*/  ULOP3.LUT UR8, URZ, UR8, URZ, 0x33, !UPT ;  /* 0x00000008ff087292 */ /* 0x000fe2000f8e33ff */
[----:B------:R-:W-:Y:S01]  /*4a50*/  LOP3.LUT R4, RZ, UR5, RZ, 0x33, !PT ;  /* 0x00000005ff047c12 */ /* 0x000fe2000f8e33ff */
[----:B------:R-:W-:Y:S02]  /*4a60*/  VOTEU.ANY UR7, UPT, PT ;  /* 0x0000000000077886 */ /* 0x000fe400038e0100 */
[----:B------:R-:W-:Y:S01]  /*4a70*/  UFLO.U32 UR7, UR7 ;  /* 0x00000007000772bd */ /* 0x000fe200080e0000 */
[----:B------:R-:W4:Y:S01]  /*4a80*/  REDUX UR5, R4 ;  /* 0x00000000040573c4 */ /* 0x000f220000000000 */
[----:B------:R-:W-:-:S06]  /*4a90*/  IMAD.U32 R0, RZ, RZ, UR8 ;  /* 0x00000008ff007e24 */ /* 0x000fcc000f8e00ff */
[----:B------:R1:W-:Y:S01]  /*4aa0*/  UTCATOMSWS.AND URZ, UR8 ;  /* 0x0000000800ff79e3 */ /* 0x0003e20008000000 */
[----:B------:R-:W3:Y:S01]  /*4ab0*/  REDUX UR6, R0 ;  /* 0x00000000000673c4 */ /* 0x000ee20000000000 */
[----:B--2---:R-:W-:Y:S01]  /*4ac0*/  ISETP.EQ.U32.AND P0, PT, R2, UR7, PT ;  /* 0x0000000702007c0c */ /* 0x004fe2000bf02070 */
[----:B----4-:R-:W-:Y:S01]  /*4ad0*/  IMAD.U32 R2, RZ, RZ, UR5 ;  /* 0x00000005ff027e24 */ /* 0x010fe2000f8e00ff */
[----:B---3--:R-:W-:-:S11]  /*4ae0*/  MOV R3, UR6 ;  /* 0x0000000600037c02 */ /* 0x008fd60008000f00 */
[----:B------:R1:W-:Y:S04]  /*4af0*/  @P0 ATOMS.AND RZ, [UR4+0x14], R3 ;  /* 0x00001403ffff098c */ /* 0x0003e8000a800004 */
[----:B------:R1:W-:Y:S01]  /*4b00*/  @P0 ATOMS.AND RZ, [UR4+0x18], R2 ;  /* 0x00001802ffff098c */ /* 0x0003e2000a800004 */
[----:B------:R-:W-:Y:S05]  /*4b10*/  BRA `(.L_x_97) ;  /* 0x0000000000147947 */ /* 0x000fea0003800000 */
.L_x_96:
[----:B------:R-:W-:Y:S02]  /*4b20*/  MOV R2, 0x4b40 ;  /* 0x00004b4000027802 */ /* 0x000fe40000000f00 */
[----:B-1-3-5:R-:W-:Y:S05]  /*4b30*/  CALL.REL.NOINC `($__internal_0_$__cuda_sm10x_tcgen05_guardrail_trap_col_being_dealloced_not_returned_by_alloc) ;  /* 0x0000005c00d07944 */ /* 0x02afea0003c00000 */
[----:B------:R-:W-:Y:S05]  /*4b40*/  BRA `(.L_x_97) ;  /* 0x0000000000087947 */ /* 0x000fea0003800000 */
.L_x_95:
[----:B------:R-:W-:Y:S02]  /*4b50*/  MOV R2, 0x4b70 ;  /* 0x00004b7000027802 */ /* 0x000fe40000000f00 */
[----:B-1-3-5:R-:W-:Y:S05]  /*4b60*/  CALL.REL.NOINC `($__internal_2_$__cuda_sm10x_tcgen05_guardrail_trap_unallocated_columns_being_dealloced) ;  /* 0x0000005c00dc7944 */ /* 0x02afea0003c00000 */
.L_x_97:
[----:B------:R-:W-:Y:S01]  /*4b70*/  NOP ;  /* 0x0000000000007918 */ /* 0x000fe20000000000 */
[----:B-1----:R-:W-:Y:S05]  /*4b80*/  EXIT ;  /* 0x000000000000794d */ /* 0x002fea0003800000 */
.L_x_79:
[----:B------:R-:W-:-:S09]  /*4b90*/  UISETP.NE.OR UP0, UPT, UR5, 0x3, !UP3 ;  /* 0x000000030500788c */ /* 0x000fd2000df05670 */
[----:B------:R-:W-:Y:S05]  /*4ba0*/  BRA.U UP0, `(.L_x_98) ;  /* 0x0000000d00ec7547 */ /* 0x000fea000b800000 */
[----:B------:R-:W2:Y:S01]  /*4bb0*/  LDCU.64 UR4, c[0x0][0x888] ;  /* 0x00011100ff0477ac */ /* 0x000ea20008000a00 */
[----:B------:R-:W3:Y:S01]  /*4bc0*/  LDC.64 R12, c[0x0][0x348] ;  /* 0x0000d200ff0c7b82 */ /* 0x000ee20000000a00 */
[----:B------:R-:W-:Y:S02]  /*4bd0*/  HFMA2 R9, -RZ, RZ, 0, 0 ;  /* 0x00000000ff097431 */ /* 0x000fe400000001ff */
[----:B------:R-:W-:Y:S01]  /*4be0*/  IMAD.MOV.U32 R11, RZ, RZ, 0x1 ;  /* 0x00000001ff0b7424 */ /* 0x000fe200078e00ff */
[----:B------:R-:W4:Y:S01]  /*4bf0*/  LDCU UR38, c[0x0][0x370] ;  /* 0x00006e00ff2677ac */ /* 0x000f220008000800 */
[----:B------:R-:W-:Y:S01]  /*4c00*/  IMAD.MOV.U32 R10, RZ, RZ, RZ ;  /* 0x000000ffff0a7224 */ /* 0x000fe200078e00ff */
[----:B------:R-:W-:Y:S01]  /*4c10*/  MOV R8, 0x2c00 ;  /* 0x00002c0000087802 */ /* 0x000fe20000000f00 */
[----:B------:R-:W4:Y:S01]  /*4c20*/  LDCU.128 UR40, c[0x0][0xb10] ;  /* 0x00016200ff2877ac */ /* 0x000f220008000c00 */
[----:B------:R-:W1:Y:S01]  /*4c30*/  LDCU UR31, c[0x0][0x374] ;  /* 0x00006e80ff1f77ac */ /* 0x000e620008000800 */
[----:B------:R-:W1:Y:S01]  /*4c40*/  LDCU.64 UR22, c[0x0][0x890] ;  /* 0x00011200ff1677ac */ /* 0x000e620008000a00 */
[----:B--2---:R-:W-:Y:S01]  /*4c50*/  UISETP.NE.U32.AND UP0, UPT, UR4, URZ, UPT ;  /* 0x000000ff0400728c */ /* 0x004fe2000bf05070 */
[----:B------:R-:W2:Y:S01]  /*4c60*/  LDCU UR13, c[0x0][0xb0c] ;  /* 0x00016180ff0d77ac */ /* 0x000ea20008000800 */
[----:B------:R-:W2:Y:S01]  /*4c70*/  LDCU UR21, c[0x0][0xb20] ;  /* 0x00016400ff1577ac */ /* 0x000ea20008000800 */
[----:B------:R-:W2:Y:S01]  /*4c80*/  LDCU UR4, c[0x0][0xb30] ;  /* 0x00016600ff0477ac */ /* 0x000ea20008000800 */
[----:B------:R-:W-:Y:S01]  /*4c90*/  UMOV UR29, 0x400 ;  /* 0x00000400001d7882 */ /* 0x000fe20000000000 */
[----:B----4-:R-:W-:-:S02]  /*4ca0*/  UIMAD.WIDE.U32 UR10, UR38, UR40, URZ ;  /* 0x00000028260a72a5 */ /* 0x010fc4000f8e00ff */
[----:B-1----:R-:W-:Y:S02]  /*4cb0*/  UIMAD.WIDE.U32 UR8, UR31, UR43, URZ ;  /* 0x0000002b1f0872a5 */ /* 0x002fe4000f8e00ff */
[----:B------:R-:W-:Y:S02]  /*4cc0*/  ULEA UR29, UR60, UR29, 0x18 ;  /* 0x0000001d3c1d7291 */ /* 0x000fe4000f8ec0ff */
[----:B------:R-:W-:Y:S02]  /*4cd0*/  UISETP.NE.AND.EX UP6, UPT, UR5, URZ, UPT, UP0 ;  /* 0x000000ff0500728c */ /* 0x000fe4000bfc5300 */
[----:B------:R-:W-:Y:S02]  /*4ce0*/  UISETP.NE.AND UP0, UPT, UR37, 0x1, UPT ;  /* 0x000000012500788c */ /* 0x000fe4000bf05270 */
[----:B------:R-:W-:Y:S02]  /*4cf0*/  UISETP.NE.U32.AND UP0, UPT, UR22, URZ, UPT ;  /* 0x000000ff1600728c */ /* 0x000fe4000bf05070 */
[----:B------:R-:W-:Y:S01]  /*4d00*/  UIADD3 UR5, UPT, UPT, UR29, 0x1b0, URZ ;  /* 0x000001b01d057890 */ /* 0x000fe2000fffe0ff */
[----:B------:R-:W-:Y:S01]  /*4d10*/  UMOV UR10, UR11 ;  /* 0x0000000b000a7c82 */ /* 0x000fe20008000000 */
[----:B------:R-:W-:Y:S01]  /*4d20*/  UMOV UR8, UR9 ;  /* 0x0000000900087c82 */ /* 0x000fe20008000000 */
[----:B------:R-:W-:-:S02]  /*4d30*/  USEL UR30, URZ, 0x1, UP4 ;  /* 0x00000001ff1e7887 */ /* 0x000fc4000a000000 */
[----:B------:R-:W-:Y:S02]  /*4d40*/  UISETP.GE.AND UP3, UPT, UR37, 0x1, UPT ;  /* 0x000000012500788c */ /* 0x000fe4000bf66270 */
[----:B------:R-:W-:Y:S02]  /*4d50*/  UISETP.NE.AND.EX UP5, UPT, UR23, URZ, UPT, UP0 ;  /* 0x000000ff1700728c */ /* 0x000fe4000bfa5300 */
[----:B------:R-:W-:Y:S01]  /*4d60*/  UPLOP3.LUT UP1, UPT, UPT, UPT, UPT, 0x40, 0x4 ;  /* 0x000000000004789c */ /* 0x000fe20003f2e870 */
[----:B------:R-:W1:Y:S01]  /*4d70*/  LDCU.64 UR6, c[0x0][0xb28] ;  /* 0x00016500ff0677ac */ /* 0x000e620008000a00 */
[----:B--2---:R-:W-:Y:S02]  /*4d80*/  UISETP.NE.AND UP3, UPT, UR13, 0x1, UPT ;  /* 0x000000010d00788c */ /* 0x004fe4000bf65270 */
[----:B------:R-:W-:Y:S02]  /*4d90*/  UPRMT UR60, UR60, 0x654, UR5 ;  /* 0x000006543c3c7896 */ /* 0x000fe40008000005 */
[----:B------:R-:W-:-:S02]  /*4da0*/  USHF.R.U32.HI UR44, URZ, UR41, UR10 ;  /* 0x00000029ff2c7299 */ /* 0x000fc4000801160a */
[----:B------:R-:W-:Y:S02]  /*4db0*/  USHF.R.U32.HI UR39, URZ, UR21, UR8 ;  /* 0x00000015ff277299 */ /* 0x000fe40008011608 */
[----:B------:R-:W-:Y:S02]  /*4dc0*/  UISETP.NE.AND UP0, UPT, UR42, 0x1, UPT ;  /* 0x000000012a00788c */ /* 0x000fe4000bf05270 */
[----:B---3--:R-:W-:-:S11]  /*4dd0*/  UISETP.NE.AND UP4, UPT, UR4, 0x1, UPT ;  /* 0x000000010400788c */ /* 0x008fd6000bf85270 */
.L_x_106:
[C---:B------:R-:W-:Y:S02]  /*4de0*/  LEA R3, R10.reuse, UR29, 0x3 ;  /* 0x0000001d0a037c11 */ /* 0x040fe4000f8e18ff */
[----:B------:R-:W-:Y:S02]  /*4df0*/  SHF.L.U32 R0, R9, 0x1f, RZ ;  /* 0x0000001f09007819 */ /* 0x000fe400000006ff */
[----:B------:R-:W-:Y:S02]  /*4e00*/  LEA R5, R10, UR29, 0x4 ;  /* 0x0000001d0a057c11 */ /* 0x000fe4000f8e20ff */
[----:B--2---:R-:W2:Y:S02]  /*4e10*/  SYNCS.PHASECHK.TRANS64.TRYWAIT P0, [R3+URZ+0x1d0], R0 ;  /* 0x0001d000030075a7 */ /* 0x004ea400080011ff */
[----:B--2---:R-:W-:Y:S05]  /*4e20*/  @!P0 BRA `(.L_x_99) ;  /* 0x0000005800848947 */ /* 0x004fea0003800000 */
.L_x_204:
[----:B------:R-:W3:Y:S01]  /*4e30*/  LDS.128 R4, [R5+0x260] ;  /* 0x0002600005047984 */ /* 0x000ee20000000c00 */
[----:B------:R-:W-:Y:S01]  /*4e40*/  UISETP.GE.AND UP0, UPT, UR37, 0x1, UPT ;  /* 0x000000012500788c */ /* 0x000fe2000bf06270 */
[----:B------:R-:W-:Y:S01]  /*4e50*/  @!PT LDS RZ, [RZ] ;  /* 0x00000000fffff984 */ /* 0x000fe20000000800 */
[----:B------:R-:W-:Y:S01]  /*4e60*/  @!PT LDS RZ, [RZ] ;  /* 0x00000000fffff984 */ /* 0x000fe20000000800 */
[----:B------:R-:W-:Y:S01]  /*4e70*/  @!PT LDS RZ, [RZ] ;  /* 0x00000000fffff984 */ /* 0x000fe20000000800 */
[----:B------:R-:W-:Y:S01]  /*4e80*/  @!PT LDS RZ, [RZ] ;  /* 0x00000000fffff984 */ /* 0x000fe20000000800 */
[----:B------:R4:W-:Y:S06]  /*4e90*/  MEMBAR.ALL.CTA ;  /* 0x0000000000007992 */ /* 0x0009ec0000008000 */
[----:B----4-:R-:W4:Y:S01]  /*4ea0*/  FENCE.VIEW.ASYNC.S ;  /* 0x00000000000073c6 */ /* 0x010f220000000000 */
[----:B---3--:R-:W-:Y:S11]  /*4eb0*/  LOP3.LUT P0, RZ, R6, 0x1, RZ, 0xc0, !PT ;  /* 0x0000000106ff7812 */ /* 0x008ff6000780c0ff */
[----:B------:R-:W-:Y:S02]  /*4ec0*/  @!UPT UIADD3 URZ, UPT, UPT, URZ, URZ, URZ ;  /* 0x000000fffffff290 */ /* 0x000fe4000fffe0ff */
[----:B----4-:R-:W-:Y:S01]  /*4ed0*/  VOTEU.ANY UP3, P0 ;  /* 0x0000000000ff7886 */ /* 0x010fe20000060100 */
[----:B------:R-:W-:Y:S11]  /*4ee0*/  PLOP3.LUT P0, PT, PT, PT, UP3, 0x80, 0x8 ;  /* 0x000000000008781c */ /* 0x000ff60003f0f038 */
[----:B------:R-:W-:Y:S02]  /*4ef0*/  @!UPT UIADD3 URZ, UPT, UPT, URZ, URZ, URZ ;  /* 0x000000fffffff290 */ /* 0x000fe4000fffe0ff */
[----:B--2---:R-:W-:Y:S02]  /*4f00*/  @P0 SHF.R.U32.HI R0, RZ, 0x10, R5 ;  /* 0x00000010ff000819 */ /* 0x004fe40000011605 */
[----:B------:R-:W-:Y:S02]  /*4f10*/  @P0 MOV R2, R4 ;  /* 0x0000000400020202 */ /* 0x000fe40000000f00 */
[----:B------:R-:W-:Y:S01]  /*4f20*/  @P0 R2UR UR4, R0 ;  /* 0x00000000000402ca */ /* 0x000fe200000e0000 */
[----:B------:R-:W-:Y:S01]  /*4f30*/  VIADD R0, R3, 0x1e0 ;  /* 0x000001e003007836 */ /* 0x000fe20000000000 */
[----:B------:R-:W-:Y:S02]  /*4f40*/  @P0 LOP3.LUT R4, R5, 0xffff, RZ, 0xc0, !PT ;  /* 0x0000ffff05040812 */ /* 0x000fe400078ec0ff */
[----:B------:R-:W-:Y:S02]  /*4f50*/  @P0 R2UR UR8, R2 ;  /* 0x00000000020802ca */ /* 0x000fe400000e0000 */
[----:B------:R-:W-:Y:S02]  /*4f60*/  PRMT R0, RZ, 0x654, R0 ;  /* 0x00000654ff007816 */ /* 0x000fe40000000000 */
[----:B------:R-:W-:Y:S02]  /*4f70*/  @P0 R2UR UR5, R4 ;  /* 0x00000000040502ca */ /* 0x000fe400000e0000 */
[----:B------:R2:W-:Y:S03]  /*4f80*/  SYNCS.ARRIVE.TRANS64.RED.A1T0 RZ, [R0+URZ], RZ ;  /* 0x000000ff00ff79a7 */ /* 0x0005e600081004ff */
[----:B------:R-:W-:Y:S04]  /*4f90*/  @UP3 UMOV UR48, UR4 ;  /* 0x0000000400303c82 */ /* 0x000fe80008000000 */
[----:B------:R-:W-:Y:S04]  /*4fa0*/  @UP3 UMOV UR15, UR8 ;  /* 0x00000008000f3c82 */ /* 0x000fe80008000000 */
[----:B------:R-:W-:Y:S01]  /*4fb0*/  @UP3 UMOV UR14, UR5 ;  /* 0x00000005000e3c82 */ /* 0x000fe20008000000 */
[----:B------:R-:W-:Y:S05]  /*4fc0*/  BRA.U !UP0, `(.L_x_100) ;  /* 0x0000000108c07547 */ /* 0x000fea000b800000 */
[----:B------:R-:W-:Y:S02]  /*4fd0*/  UP2UR UR10, UPR, URZ, 0x4 ;  /* 0x00000004ff0a7883 */ /* 0x000fe40008000000 */
[----:B------:R-:W-:Y:S02]  /*4fe0*/  UISETP.NE.AND UP2, UPT, UR42, 0x1, UPT ;  /* 0x000000012a00788c */ /* 0x000fe4000bf45270 */
[----:B------:R-:W-:Y:S02]  /*4ff0*/  UISETP.NE.AND UP0, UPT, UR13, 0x1, UPT ;  /* 0x000000010d00788c */ /* 0x000fe4000bf05270 */
[----:B------:R-:W-:Y:S02]  /*5000*/  USEL UR4, UR31, UR39, !UP2 ;  /* 0x000000271f047287 */ /* 0x000fe4000d000000 */
[----:B------:R-:W-:Y:S02]  /*5010*/  UP2UR UR18, UPR, URZ, 0x2 ;  /* 0x00000002ff127883 */ /* 0x000fe40008000000 */
[----:B------:R-:W-:Y:S02]  /*5020*/  UISETP.NE.AND UP1, UPT, UR37, 0x1, UPT ;  /* 0x000000012500788c */ /* 0x000fe4000bf25270 */
[----:B------:R-:W-:Y:S02]  /*5030*/  UIMAD.WIDE.U32 UR32, UR14, UR43, URZ ;  /* 0x0000002b0e2072a5 */ /* 0x000fe4000f8e00ff */
[----:B------:R-:W-:Y:S02]  /*5040*/  USEL UR9, UR38, UR44, !UP0 ;  /* 0x0000002c26097287 */ /* 0x000fe4000c000000 */
[----:B-1----:R-:W-:Y:S02]  /*5050*/  UIMAD.WIDE.U32 UR24, UR4, UR6, URZ ;  /* 0x00000006041872a5 */ /* 0x002fe4000f8e00ff */
[----:B------:R-:W-:Y:S02]  /*5060*/  UIMAD.WIDE.U32 UR26, UR15, UR40, URZ ;  /* 0x000000280f1a72a5 */ /* 0x000fe4000f8e00ff */
[----:B------:R-:W-:Y:S01]  /*5070*/  UIMAD.WIDE.U32 UR16, UR9, UR6, URZ ;  /* 0x00000006091072a5 */ /* 0x000fe2000f8e00ff */
[----:B------:R-:W-:Y:S02]  /*5080*/  UMOV UR11, UR33 ;  /* 0x00000021000b7c82 */ /* 0x000fe40008000000 */
[----:B------:R-:W-:Y:S01]  /*5090*/  UMOV UR8, UR25 ;  /* 0x0000001900087c82 */ /* 0x000fe20008000000 */
[----:B------:R-:W-:Y:S02]  /*50a0*/  USHF.R.U32.HI UR11, URZ, UR21, UR11 ;  /* 0x00000015ff0b7299 */ /* 0x000fe4000801160b */
[----:B------:R-:W-:Y:S02]  /*50b0*/  @UP1 USHF.R.U32.HI UR4, URZ, UR7, UR8 ;  /* 0x00000007ff041299 */ /* 0x000fe40008011608 */
[----:B------:R-:W-:Y:S02]  /*50c0*/  USEL UR8, UR14, UR11, !UP2 ;  /* 0x0000000b0e087287 */ /* 0x000fe4000d000000 */
[----:B------:R-:W-:Y:S02]  /*50d0*/  UIMAD UR4, UR37, UR4, URZ ;  /* 0x00000004250472a4 */ /* 0x000fe4000f8e02ff */
[----:B------:R-:W-:Y:S01]  /*50e0*/  UISETP.NE.AND UP2, UPT, UR10, URZ, UPT ;  /* 0x000000ff0a00728c */ /* 0x000fe2000bf45270 */
[----:B------:R-:W-:Y:S01]  /*50f0*/  UMOV UR5, UR27 ;  /* 0x0000001b00057c82 */ /* 0x000fe20008000000 */
[----:B------:R-:W-:Y:S01]  /*5100*/  UMOV UR16, UR17 ;  /* 0x0000001100107c82 */ /* 0x000fe20008000000 */
[----:B------:R-:W-:Y:S02]  /*5110*/  USHF.R.U32.HI UR5, URZ, UR41, UR5 ;  /* 0x00000029ff057299 */ /* 0x000fe40008011605 */
[----:B------:R-:W-:Y:S02]  /*5120*/  @UP1 USHF.R.U32.HI UR9, URZ, UR7, UR16 ;  /* 0x00000007ff091299 */ /* 0x000fe40008011610 */
[----:B------:R-:W-:Y:S02]  /*5130*/  USEL UR5, UR15, UR5, !UP0 ;  /* 0x000000050f057287 */ /* 0x000fe4000c000000 */
[----:B------:R-:W-:Y:S02]  /*5140*/  UIMAD.WIDE.U32 UR16, UR8, UR6, URZ ;  /* 0x00000006081072a5 */ /* 0x000fe4000f8e00ff */
[----:B------:R-:W-:Y:S02]  /*5150*/  UIMAD UR10, UR37, UR9, URZ ;  /* 0x00000009250a72a4 */ /* 0x000fe4000f8e02ff */
[----:B------:R-:W-:Y:S03]  /*5160*/  UISETP.GE.AND UP0, UPT, UR8, UR4, UPT ;  /* 0x000000040800728c */ /* 0x000fe6000bf06270 */
[----:B------:R-:W-:Y:S01]  /*5170*/  UMOV UR4, UR17 ;  /* 0x0000001100047c82 */ /* 0x000fe20008000000 */
[----:B------:R-:W-:Y:S02]  /*5180*/  UISETP.GE.OR UP0, UPT, UR5, UR10, UP0 ;  /* 0x0000000a0500728c */ /* 0x000fe40008706670 */
[----:B------:R-:W-:Y:S02]  /*5190*/  USHF.R.U32.HI UR4, URZ, UR7, UR4 ;  /* 0x00000007ff047299 */ /* 0x000fe40008011604 */
[----:B------:R-:W-:Y:S02]  /*51a0*/  UIMAD.WIDE.U32 UR10, UR5, UR6, URZ ;  /* 0x00000006050a72a5 */ /* 0x000fe4000f8e00ff */
[----:B------:R-:W-:Y:S04]  /*51b0*/  USEL UR12, UR8, UR4, !UP1 ;  /* 0x00000004080c7287 */ /* 0x000fe8000c800000 */
[----:B------:R-:W-:Y:S01]  /*51c0*/  UIADD3 UR16, UPT, UPT, -UR12, URZ, URZ ;  /* 0x000000ff0c107290 */ /* 0x000fe2000fffe1ff */
[----:B------:R-:W-:Y:S02]  /*51d0*/  @!UP0 UMOV UR4, UR11 ;  /* 0x0000000b00048c82 */ /* 0x000fe40008000000 */
[----:B------:R-:W-:Y:S02]  /*51e0*/  @!UP0 USHF.R.U32.HI UR4, URZ, UR7, UR4 ;  /* 0x00000007ff048299 */ /* 0x000fe40008011604 */
[----:B------:R-:W-:Y:S02]  /*51f0*/  UIMAD UR10, UR37, UR16, UR8 ;  /* 0x00000010250a72a4 */ /* 0x000fe4000f8e0208 */
[----:B------:R-:W-:Y:S02]  /*5200*/  @!UP0 USEL UR4, UR5, UR4, !UP1 ;  /* 0x0000000405048287 */ /* 0x000fe4000c800000 */
[----:B------:R-:W-:Y:S02]  /*5210*/  UISETP.NE.AND UP1, UPT, UR18, URZ, UPT ;  /* 0x000000ff1200728c */ /* 0x000fe4000bf25270 */
[----:B------:R-:W-:Y:S02]  /*5220*/  @!UP0 UIMAD UR10, UR9, UR10, UR4 ;  /* 0x0000000a090a82a4 */ /* 0x000fe4000f8e0204 */
[----:B------:R-:W-:Y:S02]  /*5230*/  @!UP0 UIADD3 UR11, UPT, UPT, UR12, -UR4, URZ ;  /* 0x800000040c0b8290 */ /* 0x000fe4000fffe0ff */
[----:B------:R-:W-:Y:S02]  /*5240*/  UIADD3 UR9, UPT, UPT, -UR5, URZ, URZ ;  /* 0x000000ff05097290 */ /* 0x000fe4000fffe1ff */
[----:B------:R-:W-:Y:S02]  /*5250*/  UIADD3 UR4, UPT, UPT, -UR8, URZ, URZ ;  /* 0x000000ff08047290 */ /* 0x000fe4000fffe1ff */
[----:B------:R-:W-:Y:S02]  /*5260*/  @!UP0 UIMAD UR8, UR11, UR37, UR5 ;  /* 0x000000250b0882a4 */ /* 0x000fe4000f8e0205 */
[----:B------:R-:W-:Y:S02]  /*5270*/  UIMAD UR15, UR13, UR9, UR15 ;  /* 0x000000090d0f72a4 */ /* 0x000fe4000f8e020f */
[----:B------:R-:W-:Y:S01]  /*5280*/  UIMAD UR14, UR42, UR4, UR14 ;  /* 0x000000042a0e72a4 */ /* 0x000fe2000f8e020e */
[----:B------:R-:W-:Y:S02]  /*5290*/  @!UP0 UMOV UR5, UR10 ;  /* 0x0000000a00058c82 */ /* 0x000fe40008000000 */
[----:B------:R-:W-:Y:S02]  /*52a0*/  UIMAD UR15, UR5, UR13, UR15 ;  /* 0x0000000d050f72a4 */ /* 0x000fe4000f8e020f */
[----:B------:R-:W-:Y:S11]  /*52b0*/  UIMAD UR14, UR8, UR42, UR14 ;  /* 0x0000002a080e72a4 */ /* 0x000ff6000f8e020e */
[----:B------:R-:W-:Y:S01]  /*52c0*/  @!UPT UIADD3 URZ, UPT, UPT, URZ, URZ, URZ ;  /* 0x000000fffffff290 */ /* 0x000fe2000fffe0ff */
.L_x_100:
[----:B------:R-:W3:Y:S01]  /*52d0*/  @!UP4 LDCU.128 UR8, c[0x0][0xb10] ;  /* 0x00016200ff08c7ac */ /* 0x000ee20008000c00 */
[----:B------:R-:W-:Y:S02]  /*52e0*/  ISETP.NE.U32.AND P0, PT, RZ, UR22, PT ;  /* 0x00000016ff007c0c */ /* 0x000fe4000bf05070 */
[----:B------:R-:W-:Y:S02]  /*52f0*/  SHF.L.U32 R2, R11, 0x1f, RZ ;  /* 0x0000001f0b027819 */ /* 0x000fe400000006ff */
[----:B------:R-:W-:Y:S01]  /*5300*/  ISETP.NE.AND.EX P0, PT, RZ, UR23, PT, P0 ;  /* 0x00000017ff007c0c */ /* 0x000fe2000bf05300 */
[----:B------:R-:W4:Y:S01]  /*5310*/  @!UP4 LDCU UR5, c[0x0][0xb0c] ;  /* 0x00016180ff05c7ac */ /* 0x000f220008000800 */
[----:B---3--:R-:W-:Y:S07]  /*5320*/  UIMAD.WIDE.U32 UR16, UR15, UR8, URZ ;  /* 0x000000080f1072a5 */ /* 0x008fee000f8e00ff */
[----:B------:R-:W-:Y:S01]  /*5330*/  @!UP4 UMOV UR4, UR17 ;  /* 0x000000110004cc82 */ /* 0x000fe20008000000 */
[----:B----4-:R-:W-:Y:S02]  /*5340*/  @!UP4 UISETP.NE.AND UP0, UPT, UR5, 0x1, UPT ;  /* 0x000000010500c88c */ /* 0x010fe4000bf05270 */
[----:B------:R-:W-:Y:S02]  /*5350*/  @!UP4 USHF.R.U32.HI UR4, URZ, UR9, UR4 ;  /* 0x00000009ff04c299 */ /* 0x000fe40008011604 */
[----:B------:R-:W-:Y:S02]  /*5360*/  UIMAD.WIDE.U32 UR16, UR14, UR11, URZ ;  /* 0x0000000b0e1072a5 */ /* 0x000fe4000f8e00ff */
[----:B------:R-:W-:Y:S02]  /*5370*/  @!UP4 USEL UR8, UR15, UR4, !UP0 ;  /* 0x000000040f08c287 */ /* 0x000fe4000c000000 */
[----:B------:R-:W-:Y:S03]  /*5380*/  @!UP4 UISETP.NE.AND UP0, UPT, UR10, 0x1, UPT ;  /* 0x000000010a00c88c */ /* 0x000fe6000bf05270 */
[----:B------:R-:W-:Y:S02]  /*5390*/  @!UP4 UMOV UR9, UR17 ;  /* 0x000000110009cc82 */ /* 0x000fe40008000000 */
[----:B------:R-:W3:Y:S02]  /*53a0*/  @!UP4 LDCU UR4, c[0x0][0xb20] ;  /* 0x00016400ff04c7ac */ /* 0x000ee40008000800 */
[----:B---3--:R-:W-:Y:S04]  /*53b0*/  @!UP4 USHF.R.U32.HI UR4, URZ, UR4, UR9 ;  /* 0x00000004ff04c299 */ /* 0x008fe80008011609 */
[----:B------:R-:W-:Y:S04]  /*53c0*/  @!UP4 USEL UR9, UR14, UR4, !UP0 ;  /* 0x000000040e09c287 */ /* 0x000fe8000c000000 */
[----:B------:R-:W-:Y:S02]  /*53d0*/  @!UP4 UIADD3 UR4, UPT, UPT, -UR8, UR9, URZ ;  /* 0x000000090804c290 */ /* 0x000fe4000fffe1ff */
[----:B------:R-:W-:Y:S02]  /*53e0*/  @!UP4 UIADD3 UR8, UPT, UPT, UR8, -UR9, URZ ;  /* 0x800000090808c290 */ /* 0x000fe4000fffe0ff */
[----:B------:R-:W-:Y:S02]  /*53f0*/  @!UP4 UIMAD UR15, UR4, UR5, UR15 ;  /* 0x00000005040fc2a4 */ /* 0x000fe4000f8e020f */
[----:B------:R-:W-:Y:S01]  /*5400*/  @!UP4 UIMAD UR14, UR8, UR10, UR14 ;  /* 0x0000000a080ec2a4 */ /* 0x000fe2000f8e020e */
[----:B------:R-:W-:Y:S11]  /*5410*/  BRA.U UP1, `(.L_x_101) ;  /* 0x0000000101107547 */ /* 0x000ff6000b800000 */
[----:B--2---:R-:W-:Y:S04]  /*5420*/  MOV R0, UR30 ;  /* 0x0000001e00007c02 */ /* 0x004fe80008000f00 */
[----:B------:R-:W-:Y:S04]  /*5430*/  SHF.L.U32 R3, R0, 0x1f, RZ ;  /* 0x0000001f00037819 */ /* 0x000fe800000006ff */
[----:B------:R-:W2:Y:S02]  /*5440*/  SYNCS.PHASECHK.TRANS64.TRYWAIT P1, [UR29+0x1c8], R3 ;  /* 0x0001c803ff0075a7 */ /* 0x000ea4000802111d */
[----:B--2---:R-:W-:Y:S05]  /*5450*/  @!P1 BRA `(.L_x_102) ;  /* 0x00000054000c9947 */ /* 0x004fea0003800000 */
.L_x_101:
[----:B------:R-:W-:Y:S05]  /*5460*/  BRA.U !UP5, `(.L_x_103) ;  /* 0x000000010d347547 */ /* 0x000fea000b800000 */
[----:B------:R-:W-:Y:S01]  /*5470*/  UPLOP3.LUT UP2, UPT, UPT, UPT, UP6, 0x80, 0x8 ;  /* 0x000000000008789c */ /* 0x000fe20003f4f060 */
[----:B------:R-:W-:Y:S05]  /*5480*/  HFMA2 R183, -RZ, RZ, 0, 5.9604644775390625e-08 ;  /* 0x00000001ffb77431 */ /* 0x000fea00000001ff */
[----:B------:R-:W-:Y:S05]  /*5490*/  PLOP3.LUT P1, PT, PT, PT, UP2, 0x80, 0x8 ;  /* 0x000000000008781c */ /* 0x000fea0003f2f028 */
[----:B------:R-:W3:Y:S01]  /*54a0*/  @UP2 LDCU.64 UR8, c[0x0][0x888] ;  /* 0x00011100ff0827ac */ /* 0x000ee20008000a00 */
[----:B------:R-:W-:Y:S04]  /*54b0*/  @UP2 UIMAD UR4, UR36, UR22, URZ ;  /* 0x00000016240422a4 */ /* 0x000fe8000f8e02ff */
[----:B---3--:R-:W-:Y:S06]  /*54c0*/  @UP2 UIMAD.WIDE UR8, UR4, 0x4, UR8 ;  /* 0x00000004040828a5 */ /* 0x008fec000f8e0208 */
[----:B------:R-:W-:Y:S02]  /*54d0*/  IMAD.U32 R4, RZ, RZ, UR8 ;  /* 0x00000008ff047e24 */ /* 0x000fe4000f8e00ff */
[----:B------:R-:W-:Y:S05]  /*54e0*/  IMAD.U32 R5, RZ, RZ, UR9 ;  /* 0x00000009ff057e24 */ /* 0x000fea000f8e00ff */
[----:B--2---:R-:W2:Y:S02]  /*54f0*/  @P1 LDG.E R0, desc[UR56][R4.64] ;  /* 0x0000003804001981 */ /* 0x004ea4000c1e1900 */
[----:B--2---:R-:W-:Y:S01]  /*5500*/  @P1 R2UR UR45, R0 ;  /* 0x00000000002d12ca */ /* 0x004fe200000e0000 */
[----:B------:R-:W-:Y:S05]  /*5510*/  IMAD.MOV.U32 R0, RZ, RZ, 0x1 ;  /* 0x00000001ff007424 */ /* 0x000fea00078e00ff */
[----:B------:R-:W-:Y:S08]  /*5520*/  @!P1 PRMT R183, R0, 0x7610, R183 ;  /* 0x0000761000b79816 */ /* 0x000ff000000000b7 */
[----:B------:R-:W3:Y:S02]  /*5530*/  @!UP2 LDCU UR45, c[0x0][0x880] ;  /* 0x00011000ff2da7ac */ /* 0x000ee40008000800 */
.L_x_103:
[----:B---3--:R-:W-:Y:S01]  /*5540*/  @!P0 FSETP.EQ.AND P2, PT, RZ, UR45, PT ;  /* 0x0000002dff008c0b */ /* 0x008fe2000bf42000 */
[----:B------:R-:W-:Y:S01]  /*5550*/  @!UPT UIADD3 URZ, UPT, UPT, URZ, URZ, URZ ;  /* 0x000000fffffff290 */ /* 0x000fe2000fffe0ff */
[----:B------:R-:W-:Y:S11]  /*5560*/  @!P0 BRA `(.L_x_104) ;  /* 0x0000000000148947 */ /* 0x000ff60003800000 */
[----:B------:R-:W-:Y:S02]  /*5570*/  LOP3.LUT P0, RZ, R183, 0xff, RZ, 0xc0, !PT ;  /* 0x000000ffb7ff7812 */ /* 0x000fe4000780c0ff */
[----:B------:R-:W-:Y:S04]  /*5580*/  PLOP3.LUT P2, PT, PT, PT, UP2, 0x80, 0x8 ;  /* 0x000000000008781c */ /* 0x000fe80003f4f028 */
[----:B------:R-:W-:Y:S07]  /*5590*/  PLOP3.LUT P2, PT, P2, PT, PT, 0x8, 0x80 ;  /* 0x000000000080781c */ /* 0x000fee000174e170 */
[----:B------:R-:W-:Y:S11]  /*55a0*/  @P0 FSETP.EQ.AND P2, PT, RZ, UR45, PT ;  /* 0x0000002dff000c0b */ /* 0x000ff6000bf42000 */
[----:B------:R-:W-:Y:S02]  /*55b0*/  @!UPT UIADD3 URZ, UPT, UPT, URZ, URZ, URZ ;  /* 0x000000fffffff290 */ /* 0x000fe4000fffe0ff */
.L_x_104:
[----:B------:R-:W3:Y:S01]  /*55c0*/  SYNCS.PHASECHK.TRANS64.TRYWAIT P0, [UR29+0x1b8], R2 ;  /* 0x0001b802ff0075a7 */ /* 0x000ee2000800111d */
[----:B------:R-:W-:Y:S02]  /*55d0*/  ELECT P1, URZ, PT ;  /* 0x0000000000ff782f */ /* 0x000fe40003820000 */
[----:B------:R-:W-:Y:S01]  /*55e0*/  IADD3 R10, PT, PT, R10, 0x1, RZ ;  /* 0x000000010a0a7810 */ /* 0x000fe20007ffe0ff */
[----:B---3--:R-:W-:Y:S10]  /*55f0*/  @!P0 BRA `(.L_x_105) ;  /* 0x0000005000bc8947 */ /* 0x008ff40003800000 */
.L_x_207:
[----:B------:R-:W-:Y:S01]  /*5600*/  PLOP3.LUT P1, PT, P2, P1, PT, 0xf2, 0x2f ;  /* 0x00000000002f781c */ /* 0x000fe20001723e72 */
[----:B------:R-:W-:Y:S01]  /*5610*/  UMOV UR50, 0x0 ;  /* 0x0000000000327882 */ /* 0x000fe20000000000 */
[----:B------:R-:W-:Y:S01]  /*5620*/  UMOV UR51, 0x10000000 ;  /* 0x1000000000337882 */ /* 0x000fe20000000000 */
[----:B------:R-:W-:Y:S01]  /*5630*/  UMOV UR28, UR36 ;  /* 0x00000024001c7c82 */ /* 0x000fe20008000000 */
[----:B------:R-:W-:Y:S01]  /*5640*/  UMOV UR12, UR36 ;  /* 0x00000024000c7c82 */ /* 0x000fe20008000000 */
[----:B------:R-:W-:Y:S01]  /*5650*/  UMOV UR20, UR36 ;  /* 0x0000002400147c82 */ /* 0x000fe20008000000 */
[----:B------:R-:W-:Y:S07]  /*5660*/  LOP3.LUT R11, R11, 0x1, RZ, 0x3c, !PT ;  /* 0x000000010b0b7812 */ /* 0x000fee00078e3cff */
[----:B--2---:R-:W-:Y:S01]  /*5670*/  @!P1 IADD3 R2, P0, PT, R12, 0x580, RZ ;  /* 0x000005800c029810 */ /* 0x004fe20007f1e0ff */
[----:B------:R-:W-:Y:S01]  /*5680*/  VOTEU.ALL UP0, P1 ;  /* 0x0000000000ff7886 */ /* 0x000fe20000800000 */
[----:B------:R-:W-:Y:S02]  /*5690*/  VOTEU.ALL UP1, P1 ;  /* 0x0000000000ff7886 */ /* 0x000fe40000820000 */
[----:B------:R-:W-:Y:S01]  /*56a0*/  @!P1 R2UR UR5, R2 ;  /* 0x00000000020592ca */ /* 0x000fe200000e0000 */
[----:B------:R-:W-:Y:S01]  /*56b0*/  @!P1 IMAD.X R0, RZ, RZ, R13, P0 ;  /* 0x000000ffff009224 */ /* 0x000fe200000e060d */
[----:B------:R-:W-:Y:S01]  /*56c0*/  @!UP0 USHF.L.U32 UR35, UR59, 0x6, URZ ;  /* 0x000000063b238899 */ /* 0x000fe200080006ff */
[----:B------:R-:W-:Y:S01]  /*56d0*/  ISETP.NE.AND P0, PT, R10, 0x2, PT ;  /* 0x000000020a00780c */ /* 0x000fe20003f05270 */
[----:B------:R-:W-:Y:S02]  /*56e0*/  @!UP0 UIMAD UR34, UR58, 0xb0, URZ ;  /* 0x000000b03a2288a4 */ /* 0x000fe4000f8e02ff */
[----:B------:R-:W-:Y:S01]  /*56f0*/  @!P1 R2UR UR4, R0 ;  /* 0x00000000000492ca */ /* 0x000fe200000e0000 */
[----:B------:R-:W-:Y:S01]  /*5700*/  @!UP0 UIADD3 UR32, UPT, UPT, UR29, 0x300, URZ ;  /* 0x000003001d208890 */ /* 0x000fe2000fffe0ff */
[----:B------:R-:W-:Y:S01]  /*5710*/  SEL R0, RZ, 0x1, P0 ;  /* 0x00000001ff007807 */ /* 0x000fe20000000000 */
[----:B------:R-:W-:Y:S01]  /*5720*/  @!UP0 UIADD3 UR33, UPT, UPT, UR29, 0x1b0, URZ ;  /* 0x000001b01d218890 */ /* 0x000fe2000fffe0ff */
[----:B------:R-:W-:Y:S01]  /*5730*/  SEL R10, R10, RZ, P0 ;  /* 0x000000ff0a0a7207 */ /* 0x000fe20000000000 */
[----:B------:R-:W-:Y:S01]  /*5740*/  @!UP0 UIADD3 UR24, UPT, UPT, UR29, 0x700, URZ ;  /* 0x000007001d188890 */ /* 0x000fe2000fffe0ff */
[----:B------:R-:W-:Y:S01]  /*5750*/  LOP3.LUT R9, R9, R0, RZ, 0x3c, !PT ;  /* 0x0000000009097212 */ /* 0x000fe200078e3cff */
[----:B------:R-:W-:Y:S01]  /*5760*/  IMAD.U32 R2, RZ, RZ, UR5 ;  /* 0x00000005ff027e24 */ /* 0x000fe2000f8e00ff */
[----:B------:R-:W-:Y:S02]  /*5770*/  @!UP0 UIADD3 UR26, UPT, UPT, UR34, 0x10, URZ ;  /* 0x00000010221a8890 */ /* 0x000fe4000fffe0ff */
[----:B------:R-:W-:Y:S01]  /*5780*/  UMOV UR25, UR33 ;  /* 0x0000002100197c82 */ /* 0x000fe20008000000 */
[----:B------:R-:W-:Y:S01]  /*5790*/  UMOV UR27, UR35 ;  /* 0x00000023001b7c82 */ /* 0x000fe20008000000 */
[----:B------:R-:W-:Y:S01]  /*57a0*/  @!UP0 UIADD3 UR8, UPT, UPT, UR29, 0xb00, URZ ;  /* 0x00000b001d088890 */ /* 0x000fe2000fffe0ff */
[----:B------:R-:W-:Y:S01]  /*57b0*/  IMAD.U32 R3, RZ, RZ, UR4 ;  /* 0x00000004ff037e24 */ /* 0x000fe2000f8e00ff */
[----:B------:R-:W-:Y:S01]  /*57c0*/  @!P1 R2UR UR4, R2 ;  /* 0x00000000020492ca */ /* 0x000fe200000e0000 */
[----:B------:R-:W-:Y:S01]  /*57d0*/  @!UP0 UIADD3 UR10, UPT, UPT, UR34, 0x20, URZ ;  /* 0x00000020220a8890 */ /* 0x000fe2000fffe0ff */
[----:B------:R-:W-:Y:S02]  /*57e0*/  UMOV UR9, UR33 ;  /* 0x0000002100097c82 */ /* 0x000fe40008000000 */
[----:B------:R-:W-:Y:S01]  /*57f0*/  @!P1 R2UR UR5, R3 ;  /* 0x00000000030592ca */ /* 0x000fe200000e0000 */
[----:B------:R-:W-:Y:S01]  /*5800*/  UMOV UR11, UR35 ;  /* 0x00000023000b7c82 */ /* 0x000fe20008000000 */
[----:B------:R-:W-:Y:S02]  /*5810*/  @!UP0 UIADD3 UR16, UPT, UPT, UR29, 0xf00, URZ ;  /* 0x00000f001d108890 */ /* 0x000fe4000fffe0ff */
[----:B------:R-:W-:Y:S01]  /*5820*/  @!UP0 UIADD3 UR18, UPT, UPT, UR34, 0x30, URZ ;  /* 0x0000003022128890 */ /* 0x000fe2000fffe0ff */
[----:B------:R-:W-:Y:S01]  /*5830*/  UMOV UR17, UR33 ;  /* 0x0000002100117c82 */ /* 0x000fe20008000000 */
[----:B------:R-:W-:Y:S01]  /*5840*/  UMOV UR19, UR35 ;  /* 0x0000002300137c82 */ /* 0x000fe20008000000 */
[----:B------:R-:W-:Y:S02]  /*5850*/  UIADD3 UR58, UPT, UPT, UR14, UR46, URZ ;  /* 0x0000002e0e3a7290 */ /* 0x000fe4000fffe0ff */
[----:B------:R-:W-:Y:S04]  /*5860*/  UIADD3 UR59, UPT, UPT, UR15, UR47, URZ ;  /* 0x0000002f0f3b7290 */ /* 0x000fe8000fffe0ff */
[----:B------:R2:W-:Y:S01]  /*5870*/  @!UP1 UTMALDG.3D [UR32], [UR4], desc[UR50] ;  /* 0x00003220040095b4 */ /* 0x0005e20008011000 */
[----:B------:R-:W-:Y:S05]  /*5880*/  VOTEU.ALL UP1, P1 ;  /* 0x0000000000ff7886 */ /* 0x000fea0000820000 */
[----:B------:R3:W-:Y:S01]  /*5890*/  @!UP1 UTMALDG.3D [UR24], [UR4], desc[UR50] ;  /* 0x00003218040095b4 */ /* 0x0007e20008011000 */
[----:B------:R-:W-:Y:S05]  /*58a0*/  VOTEU.ALL UP1, P1 ;  /* 0x0000000000ff7886 */ /* 0x000fea0000820000 */
[----:B------:R4:W-:Y:S01]  /*58b0*/  @!UP1 UTMALDG.3D [UR8], [UR4], desc[UR50] ;  /* 0x00003208040095b4 */ /* 0x0009e20008011000 */
[----:B------:R-:W-:Y:S05]  /*58c0*/  VOTEU.ALL UP1, P1 ;  /* 0x0000000000ff7886 */ /* 0x000fea0000820000 */
[----:B------:R1:W-:Y:S01]  /*58d0*/  @!UP1 UTMALDG.3D [UR16], [UR4], desc[UR50] ;  /* 0x00003210040095b4 */ /* 0x0003e20008011000 */
[----:B------:R-:W-:Y:S01]  /*58e0*/  VOTEU.ALL UP1, P1 ;  /* 0x0000000000ff7886 */ /* 0x000fe20000820000 */
[----:B--2---:R-:W-:Y:S01]  /*58f0*/  UMOV UR36, UR48 ;  /* 0x0000003000247c82 */ /* 0x004fe20008000000 */
[----:B---3--:R-:W-:Y:S02]  /*5900*/  @!UP0 UIADD3 UR24, UPT, UPT, UR29, 0x1300, URZ ;  /* 0x000013001d188890 */ /* 0x008fe4000fffe0ff */
[----:B------:R-:W-:Y:S02]  /*5910*/  @!UP0 UIADD3 UR26, UPT, UPT, UR34, 0x40, URZ ;  /* 0x00000040221a8890 */ /* 0x000fe4000fffe0ff */
[----:B----4-:R-:W-:Y:S02]  /*5920*/  @!UP0 UIADD3 UR8, UPT, UPT, UR29, 0x1700, URZ ;  /* 0x000017001d088890 */ /* 0x010fe4000fffe0ff */
[----:B------:R-:W-:Y:S05]  /*5930*/  @!UP0 UIADD3 UR10, UPT, UPT, UR34, 0x50, URZ ;  /* 0x00000050220a8890 */ /* 0x000fea000fffe0ff */
[----:B------:R2:W-:Y:S01]  /*5940*/  @!UP1 UTMALDG.3D [UR24], [UR4], desc[UR50] ;  /* 0x00003218040095b4 */ /* 0x0005e20008011000 */
[----:B------:R-:W-:Y:S01]  /*5950*/  VOTEU.ALL UP1, P1 ;  /* 0x0000000000ff7886 */ /* 0x000fe20000820000 */
[----:B-1----:R-:W-:Y:S02]  /*5960*/  @!UP0 UIADD3 UR16, UPT, UPT, UR29, 0x1b00, URZ ;  /* 0x00001b001d108890 */ /* 0x002fe4000fffe0ff */
[----:B------:R-:W-:Y:S02]  /*5970*/  @!UP0 UIADD3 UR18, UPT, UPT, UR34, 0x60, URZ ;  /* 0x0000006022128890 */ /* 0x000fe4000fffe0ff */
[----:B------:R1:W-:Y:S01]  /*5980*/  @!UP1 UTMALDG.3D [UR8], [UR4], desc[UR50] ;  /* 0x00003208040095b4 */ /* 0x0003e20008011000 */
[----:B------:R-:W-:Y:S06]  /*5990*/  VOTEU.ALL UP1, P1 ;  /* 0x0000000000ff7886 */ /* 0x000fec0000820000 */
[----:B------:R3:W-:Y:S01]  /*59a0*/  @!UP1 UTMALDG.3D [UR16], [UR4], desc[UR50] ;  /* 0x00003210040095b4 */ /* 0x0007e20008011000 */
[----:B------:R-:W-:Y:S01]  /*59b0*/  VOTEU.ALL UP1, P1 ;  /* 0x0000000000ff7886 */ /* 0x000fe20000820000 */
[----:B--2---:R-:W-:Y:S02]  /*59c0*/  @!UP0 UIADD3 UR24, UPT, UPT, UR29, 0x1f00, URZ ;  /* 0x00001f001d188890 */ /* 0x004fe4000fffe0ff */
[----:B------:R-:W-:Y:S02]  /*59d0*/  @!UP0 UIADD3 UR26, UPT, UPT, UR34, 0x70, URZ ;  /* 0x00000070221a8890 */ /* 0x000fe4000fffe0ff */
[----:B-1----:R-:W-:Y:S02]  /*59e0*/  @!UP0 UIADD3 UR8, UPT, UPT, UR29, 0x2300, URZ ;  /* 0x000023001d088890 */ /* 0x002fe4000fffe0ff */
[----:B------:R-:W-:Y:S05]  /*59f0*/  @!UP0 UIADD3 UR10, UPT, UPT, UR34, 0x80, URZ ;  /* 0x00000080220a8890 */ /* 0x000fea000fffe0ff */
[----:B------:R-:W-:Y:S01]  /*5a00*/  @!UP1 UTMALDG.3D [UR24], [UR4], desc[UR50] ;  /* 0x00003218040095b4 */ /* 0x000fe20008011000 */
[----:B------:R-:W-:Y:S01]  /*5a10*/  VOTEU.ALL UP1, P1 ;  /* 0x0000000000ff7886 */ /* 0x000fe20000820000 */
[----:B---3--:R-:W-:Y:S02]  /*5a20*/  @!UP0 UIADD3 UR16, UPT, UPT, UR29, 0x2700, URZ ;  /* 0x000027001d108890 */ /* 0x008fe4000fffe0ff */
[----:B------:R-:W-:Y:S02]  /*5a30*/  @!UP0 UIADD3 UR18, UPT, UPT, UR34, 0x90, URZ ;  /* 0x0000009022128890 */ /* 0x000fe4000fffe0ff */
[----:B------:R1:W-:Y:S01]  /*5a40*/  @!UP1 UTMALDG.3D [UR8], [UR4], desc[UR50] ;  /* 0x00003208040095b4 */ /* 0x0003e20008011000 */
[----:B------:R-:W-:Y:S02]  /*5a50*/  UPLOP3.LUT UP1, UPT, UPT, UPT, UPT, 0x80, 0x8 ;  /* 0x000000000008789c */ /* 0x000fe40003f2f070 */
[----:B-1----:R-:W-:Y:S02]  /*5a60*/  @!UP0 UIADD3 UR8, UPT, UPT, UR29, 0x2b00, URZ ;  /* 0x00002b001d088890 */ /* 0x002fe4000fffe0ff */
[----:B------:R-:W-:Y:S01]  /*5a70*/  @!UP0 UIADD3 UR10, UPT, UPT, UR34, 0xa0, URZ ;  /* 0x000000a0220a8890 */ /* 0x000fe2000fffe0ff */
[----:B------:R-:W-:Y:S05]  /*5a80*/  VOTEU.ALL UP0, P1 ;  /* 0x0000000000ff7886 */ /* 0x000fea0000800000 */
[----:B------:R2:W-:Y:S01]  /*5a90*/  @!UP0 UTMALDG.3D [UR16], [UR4], desc[UR50] ;  /* 0x00003210040085b4 */ /* 0x0005e20008011000 */
[----:B------:R-:W-:Y:S05]  /*5aa0*/  VOTEU.ALL UP0, P1 ;  /* 0x0000000000ff7886 */ /* 0x000fea0000800000 */
[----:B------:R2:W-:Y:S01]  /*5ab0*/  @!UP0 UTMALDG.3D [UR8], [UR4], desc[UR50] ;  /* 0x00003208040085b4 */ /* 0x0005e20008011000 */
[----:B------:R2:W-:Y:S01]  /*5ac0*/  @!P1 SYNCS.ARRIVE.TRANS64.RED.A0TR RZ, [UR29+0x1b0], R8 ;  /* 0x0001b008ffff99a7 */ /* 0x0005e2000830041d */
[----:B------:R-:W-:Y:S01]  /*5ad0*/  SYNCS.ARRIVE.TRANS64.RED.A1T0 RZ, [UR60], RZ ;  /* 0x000000ffffff79a7 */ /* 0x000fe2000810043c */
[----:B------:R-:W-:Y:S05]  /*5ae0*/  BRA.U UP3, `(.L_x_106) ;  /* 0xfffffff103bc7547 */ /* 0x000fea000b83ffff */
[----:B------:R-:W-:Y:S07]  /*5af0*/  MOV R0, UR29 ;  /* 0x0000001d00007c02 */ /* 0x000fee0008000f00 */
.L_x_107:
[----:B-1----:R-:W-:-:S04]  /*5b00*/  SHF.L.U32 R3, R11, 0x1f, RZ ;  /* 0x0000001f0b037819 */ /* 0x002fc800000006ff */
[----:B------:R1:W3:Y:S03]  /*5b10*/  SYNCS.PHASECHK.TRANS64.TRYWAIT P0, [R0+URZ+0x1b8], R3 ;  /* 0x0001b803000075a7 */ /* 0x0002e600080011ff */
[----:B---3--:R-:W-:Y:S05]  /*5b20*/  @!P0 NANOSLEEP.SYNCS 0x989680 ;  /* 0x009896800000895d */ /* 0x008fea0003900000 */
[----:B------:R-:W3:Y:S02]  /*5b30*/  @!P0 SYNCS.PHASECHK.TRANS64 P0, [R0+URZ+0x1b8], R3 ;  /* 0x0001b803000085a7 */ /* 0x000ee400080010ff */
[----:B--23--:R-:W-:Y:S05]  /*5b40*/  @P0 EXIT ;  /* 0x000000000000094d */ /* 0x00cfea0003800000 */
[----:B------:R-:W-:Y:S05]  /*5b50*/  BRA `(.L_x_107) ;  /* 0xfffffffc00e87947 */ /* 0x000fea000383ffff */
.L_x_98:
[----:B------:R-:W-:-:S06]  /*5b60*/  UISETP.GE.AND UP0, UPT, UR5, 0x4, UPT ;  /* 0x000000040500788c */ /* 0x000fcc000bf06270 */
[----:B------:R-:W-:-:S13]  /*5b70*/  PLOP3.LUT P0, PT, PT, PT, UP0, 0x80, 0x8 ;  /* 0x000000000008781c */ /* 0x000fda0003f0f008 */
[----:B-1----:R-:W-:Y:S05]  /*5b80*/  @!P0 EXIT ;  /* 0x000000000000894d */ /* 0x002fea0003800000 */
[----:B------:R-:W-:Y:S01]  /*5b90*/  BAR.SYNC.DEFER_BLOCKING 0x6, 0xa0 ;  /* 0x0182800000007b1d */ /* 0x000fe20000010000 */
[--C-:B------:R-:W-:Y:S01]  /*5ba0*/  SHF.R.U32.HI R7, RZ, 0x4, R190.reuse ;  /* 0x00000004ff077819 */ /* 0x100fe200000116be */
[C---:B------:R-:W-:Y:S01]  /*5bb0*/  IMAD.U32 R2, R190.reuse, 0x10000, RZ ;  /* 0x00010000be027824 */ /* 0x040fe200078e00ff */
[----:B------:R-:W-:Y:S01]  /*5bc0*/  CS2R R188, SRZ ;  /* 0x0000000000bc7805 */ /* 0x000fe2000001ff00 */
[----:B------:R-:W-:Y:S01]  /*5bd0*/  IMAD.SHL.U32 R5, R190, 0x10, RZ ;  /* 0x00000010be057824 */ /* 0x000fe200078e00ff */
[----:B------:R-:W-:Y:S01]  /*5be0*/  LOP3.LUT R7, R7, 0x1, RZ, 0xc0, !PT ;  /* 0x0000000107077812 */ /* 0x000fe200078ec0ff */
[----:B------:R-:W-:Y:S01]  /*5bf0*/  UMOV UR63, 0x400 ;  /* 0x00000400003f7882 */ /* 0x000fe20000000000 */
[----:B------:R-:W1:Y:S01]  /*5c00*/  LDCU UR4, c[0x0][0x370] ;  /* 0x00006e00ff0477ac */ /* 0x000e620008000800 */
[----:B------:R-:W2:Y:S01]  /*5c10*/  LDC.64 R180, c[0x0][0x8b0] ;  /* 0x00022c00ffb47b82 */ /* 0x000ea20000000a00 */
[----:B------:R-:W-:Y:S02]  /*5c20*/  LOP3.LUT R5, R5, 0xf0, RZ, 0xc0, !PT ;  /* 0x000000f005057812 */ /* 0x000fe400078ec0ff */
[----:B------:R-:W-:Y:S01]  /*5c30*/  CS2R R186, SRZ ;  /* 0x0000000000ba7805 */ /* 0x000fe2000001ff00 */
[----:B------:R-:W-:Y:S01]  /*5c40*/  ULEA UR63, UR60, UR63, 0x18 ;  /* 0x0000003f3c3f7291 */ /* 0x000fe2000f8ec0ff */
[----:B------:R-:W-:Y:S01]  /*5c50*/  LOP3.LUT R182, R7, 0x60, R190, 0xf8, !PT ;  /* 0x0000006007b67812 */ /* 0x000fe200078ef8be */
[----:B------:R-:W3:Y:S01]  /*5c60*/  LDCU UR41, c[0x0][0xb0c] ;  /* 0x00016180ff2977ac */ /* 0x000ee20008000800 */
[----:B------:R-:W-:Y:S01]  /*5c70*/  LOP3.LUT R2, R2, 0x600000, RZ, 0xc0, !PT ;  /* 0x0060000002027812 */ /* 0x000fe200078ec0ff */
[----:B------:R-:W4:Y:S02]  /*5c80*/  LDC.64 R178, c[0x0][0x8a8] ;  /* 0x00022a00ffb27b82 */ /* 0x000f240000000a00 */
[----:B------:R-:W-:Y:S01]  /*5c90*/  IMAD R182, R182, 0x8, R5 ;  /* 0x00000008b6b67824 */ /* 0x000fe200078e0205 */
[----:B------:R-:W-:Y:S01]  /*5ca0*/  LOP3.LUT R190, R190, 0x60, RZ, 0xc0, !PT ;  /* 0x00000060bebe7812 */ /* 0x000fe200078ec0ff */
[----:B------:R-:W2:Y:S01]  /*5cb0*/  LDCU UR62, c[0x0][0xb20] ;  /* 0x00016400ff3e77ac */ /* 0x000ea20008000800 */
[----:B------:R-:W2:Y:S01]  /*5cc0*/  LDCU UR40, c[0x0][0xb30] ;  /* 0x00016600ff2877ac */ /* 0x000ea20008000800 */
[----:B------:R-:W3:Y:S01]  /*5cd0*/  LDS R3, [UR63+0x280] ;  /* 0x0002803fff037984 */ /* 0x000ee20008000800 */
[----:B-1----:R-:W-:Y:S01]  /*5ce0*/  IMAD.U32 R185, RZ, RZ, UR4 ;  /* 0x00000004ffb97e24 */ /* 0x002fe2000f8e00ff */
[----:B------:R-:W1:Y:S01]  /*5cf0*/  LDCU UR4, c[0x0][0x374] ;  /* 0x00006e80ff0477ac */ /* 0x000e620008000800 */
[----:B------:R-:W2:Y:S01]  /*5d00*/  LDCU.64 UR52, c[0x0][0x888] ;  /* 0x00011100ff3477ac */ /* 0x000ea20008000a00 */
[----:B------:R-:W2:Y:S01]  /*5d10*/  LDCU.64 UR38, c[0x0][0xb28] ;  /* 0x00016500ff2677ac */ /* 0x000ea20008000a00 */
[----:B------:R-:W2:Y:S01]  /*5d20*/  LDCU.64 UR54, c[0x0][0x890] ;  /* 0x00011200ff3677ac */ /* 0x000ea20008000a00 */
[----:B------:R-:W2:Y:S01]  /*5d30*/  LDCU.128 UR48, c[0x0][0xb10] ;  /* 0x00016200ff3077ac */ /* 0x000ea20008000c00 */
[----:B-1----:R-:W-:Y:S01]  /*5d40*/  IMAD.U32 R191, RZ, RZ, UR4 ;  /* 0x00000004ffbf7e24 */ /* 0x002fe2000f8e00ff */
[----:B------:R-:W-:Y:S01]  /*5d50*/  UMOV UR44, URZ ;  /* 0x000000ff002c7c82 */ /* 0x000fe20008000000 */
[----:B--23--:R-:W-:-:S07]  /*5d60*/  IMAD.IADD R2, R3, 0x1, R2 ;  /* 0x0000000103027824 */ /* 0x00cfce00078e0202 */
.L_x_130:
[----:B------:R-:W-:Y:S02]  /*5d70*/  LEA R0, R186, UR63, 0x3 ;  /* 0x0000003fba007c11 */ /* 0x000fe4000f8e18ff */
[----:B------:R-:W-:Y:S02]  /*5d80*/  SHF.L.U32 R3, R188, 0x1f, RZ ;  /* 0x0000001fbc037819 */ /* 0x000fe400000006ff */
[----:B-1----:R-:W-:Y:S02]  /*5d90*/  LEA R5, R186, UR63, 0x4 ;  /* 0x0000003fba057c11 */ /* 0x002fe4000f8e20ff */
[----:B------:R-:W1:Y:S02]  /*5da0*/  SYNCS.PHASECHK.TRANS64.TRYWAIT P0, [R0+URZ+0x1d0], R3 ;  /* 0x0001d003000075a7 */ /* 0x000e6400080011ff */
[----:B-1----:R-:W-:Y:S05]  /*5db0*/  @!P0 BRA `(.L_x_108) ;  /* 0x0000004800e48947 */ /* 0x002fea0003800000 */
.L_x_208:
[----:B------:R-:W-:Y:S01]  /*5dc0*/  R2UR UR7, R192 ;  /* 0x00000000c00772ca */ /* 0x000fe200000e0000 */
[----:B------:R-:W2:Y:S01]  /*5dd0*/  LDS.128 R4, [R5+0x260] ;  /* 0x0002600005047984 */ /* 0x000ea20000000c00 */
[----:B-1----:R-:W-:Y:S01]  /*5de0*/  VIADD R0, R0, 0x1e0 ;  /* 0x000001e000007836 */ /* 0x002fe20000000000 */
[----:B------:R-:W-:Y:S04]  /*5df0*/  UISETP.GE.AND UP0, UPT, UR37, 0x1, UPT ;  /* 0x000000012500788c */ /* 0x000fe8000bf06270 */
[----:B------:R-:W-:Y:S01]  /*5e00*/  PRMT R0, RZ, 0x654, R0 ;  /* 0x00000654ff007816 */ /* 0x000fe20000000000 */
[----:B------:R-:W-:Y:S01]  /*5e10*/  @!PT LDS RZ, [RZ] ;  /* 0x00000000fffff984 */ /* 0x000fe20000000800 */
[----:B------:R-:W-:Y:S01]  /*5e20*/  @!PT LDS RZ, [RZ] ;  /* 0x00000000fffff984 */ /* 0x000fe20000000800 */
[----:B------:R-:W-:Y:S01]  /*5e30*/  @!PT LDS RZ, [RZ] ;  /* 0x00000000fffff984 */ /* 0x000fe20000000800 */
[----:B------:R-:W-:Y:S01]  /*5e40*/  @!PT LDS RZ, [RZ] ;  /* 0x00000000fffff984 */ /* 0x000fe20000000800 */
[----:B------:R1:W-:Y:S06]  /*5e50*/  MEMBAR.ALL.CTA ;  /* 0x0000000000007992 */ /* 0x0003ec0000008000 */
[----:B-1----:R-:W1:Y:S02]  /*5e60*/  FENCE.VIEW.ASYNC.S ;  /* 0x00000000000073c6 */ /* 0x002e640000000000 */
[----:B-1----:R1:W-:Y:S01]  /*5e70*/  SYNCS.ARRIVE.TRANS64.RED.A1T0 RZ, [R0+URZ], RZ ;  /* 0x000000ff00ff79a7 */ /* 0x0023e200081004ff */
[----:B--2---:R-:W-:Y:S11]  /*5e80*/  LOP3.LUT P0, RZ, R6, 0x1, RZ, 0xc0, !PT ;  /* 0x0000000106ff7812 */ /* 0x004ff6000780c0ff */
[----:B------:R-:W-:Y:S02]  /*5e90*/  @!UPT UIADD3 URZ, UPT, UPT, URZ, URZ, URZ ;  /* 0x000000fffffff290 */ /* 0x000fe4000fffe0ff */
[----:B------:R-:W-:Y:S01]  /*5ea0*/  VOTEU.ANY UP1, P0 ;  /* 0x0000000000ff7886 */ /* 0x000fe20000020100 */
[----:B------:R-:W-:Y:S01]  /*5eb0*/  PLOP3.LUT P0, PT, PT, PT, UP1, 0x80, 0x8 ;  /* 0x000000000008781c */ /* 0x000fe20003f0f018 */
[----:B------:R-:W-:Y:S06]  /*5ec0*/  UP2UR UR4, UPR, URZ, 0x2 ;  /* 0x00000002ff047883 */ /* 0x000fec0008000000 */
[----:B------:R-:W-:Y:S06]  /*5ed0*/  IMAD.U32 R193, RZ, RZ, UR4 ;  /* 0x00000004ffc17e24 */ /* 0x000fec000f8e00ff */
[----:B------:R-:W-:Y:S02]  /*5ee0*/  @P0 SHF.R.U32.HI R3, RZ, 0x10, R5 ;  /* 0x00000010ff030819 */ /* 0x000fe40000011605 */
[----:B------:R-:W-:Y:S02]  /*5ef0*/  @P0 MOV R8, R4 ;  /* 0x0000000400080202 */ /* 0x000fe40000000f00 */
[----:B------:R-:W-:Y:S02]  /*5f00*/  @P0 R2UR UR4, R3 ;  /* 0x00000000030402ca */ /* 0x000fe400000e0000 */
[----:B------:R-:W-:Y:S02]  /*5f10*/  @P0 LOP3.LUT R4, R5, 0xffff, RZ, 0xc0, !PT ;  /* 0x0000ffff05040812 */ /* 0x000fe400078ec0ff */
[----:B------:R-:W-:Y:S02]  /*5f20*/  @P0 R2UR UR6, R8 ;  /* 0x00000000080602ca */ /* 0x000fe400000e0000 */
[----:B------:R-:W-:Y:S07]  /*5f30*/  @P0 R2UR UR5, R4 ;  /* 0x00000000040502ca */ /* 0x000fee00000e0000 */
[----:B------:R-:W-:Y:S02]  /*5f40*/  @UP1 UMOV UR7, UR4 ;  /* 0x0000000400071c82 */ /* 0x000fe40008000000 */
[----:B------:R-:W-:Y:S02]  /*5f50*/  IMAD.U32 R192, RZ, RZ, UR7 ;  /* 0x00000007ffc07e24 */ /* 0x000fe4000f8e00ff */
[----:B------:R-:W-:Y:S02]  /*5f60*/  @UP1 UMOV UR43, UR6 ;  /* 0x00000006002b1c82 */ /* 0x000fe40008000000 */
[----:B------:R-:W-:Y:S01]  /*5f70*/  @UP1 UMOV UR42, UR5 ;  /* 0x00000005002a1c82 */ /* 0x000fe20008000000 */
[----:B-1----:R-:W-:Y:S05]  /*5f80*/  BRA.U !UP0, `(.L_x_109) ;  /* 0x0000000108cc7547 */ /* 0x002fea000b800000 */
[----:B------:R-:W-:Y:S01]  /*5f90*/  UISETP.NE.AND UP0, UPT, UR50, 0x1, UPT ;  /* 0x000000013200788c */ /* 0x000fe2000bf05270 */
[----:B------:R-:W-:Y:S01]  /*5fa0*/  R2UR UR13, R191 ;  /* 0x00000000bf0d72ca */ /* 0x000fe200000e0000 */
[----:B------:R-:W-:Y:S01]  /*5fb0*/  UISETP.NE.AND UP1, UPT, UR41, 0x1, UPT ;  /* 0x000000012900788c */ /* 0x000fe2000bf25270 */
[----:B------:R-:W-:Y:S01]  /*5fc0*/  R2UR UR12, R185 ;  /* 0x00000000b90c72ca */ /* 0x000fe200000e0000 */
[----:B------:R-:W-:Y:S02]  /*5fd0*/  UIMAD.WIDE.U32 UR10, UR42, UR51, URZ ;  /* 0x000000332a0a72a5 */ /* 0x000fe4000f8e00ff */
[----:B------:R-:W-:Y:S02]  /*5fe0*/  UISETP.NE.AND UP2, UPT, UR37, 0x1, UPT ;  /* 0x000000012500788c */ /* 0x000fe4000bf45270 */
[----:B------:R-:W-:Y:S06]  /*5ff0*/  UIMAD.WIDE.U32 UR6, UR43, UR48, URZ ;  /* 0x000000302b0672a5 */ /* 0x000fec000f8e00ff */
[----:B------:R-:W-:Y:S02]  /*6000*/  UIMAD.WIDE.U32 UR4, UR13, UR51, URZ ;  /* 0x000000330d0472a5 */ /* 0x000fe4000f8e00ff */
[----:B------:R-:W-:Y:S01]  /*6010*/  UIMAD.WIDE.U32 UR8, UR12, UR48, URZ ;  /* 0x000000300c0872a5 */ /* 0x000fe2000f8e00ff */
[----:B------:R-:W-:Y:S03]  /*6020*/  UMOV UR6, UR7 ;  /* 0x0000000700067c82 */ /* 0x000fe60008000000 */
[----:B------:R-:W-:Y:S02]  /*6030*/  USHF.R.U32.HI UR9, URZ, UR49, UR9 ;  /* 0x00000031ff097299 */ /* 0x000fe40008011609 */
[----:B------:R-:W-:Y:S02]  /*6040*/  USHF.R.U32.HI UR6, URZ, UR49, UR6 ;  /* 0x00000031ff067299 */ /* 0x000fe40008011606 */
[----:B------:R-:W-:Y:S01]  /*6050*/  USEL UR9, UR12, UR9, !UP1 ;  /* 0x000000090c097287 */ /* 0x000fe2000c800000 */
[----:B------:R-:W-:Y:S01]  /*6060*/  UMOV UR4, UR5 ;  /* 0x0000000500047c82 */ /* 0x000fe20008000000 */
[----:B------:R-:W-:Y:S01]  /*6070*/  UMOV UR8, UR11 ;  /* 0x0000000b00087c82 */ /* 0x000fe20008000000 */
[----:B------:R-:W-:Y:S02]  /*6080*/  USHF.R.U32.HI UR4, URZ, UR62, UR4 ;  /* 0x0000003eff047299 */ /* 0x000fe40008011604 */
[----:B------:R-:W-:Y:S02]  /*6090*/  UIMAD.WIDE.U32 UR10, UR9, UR38, URZ ;  /* 0x00000026090a72a5 */ /* 0x000fe4000f8e00ff */
[----:B------:R-:W-:Y:S02]  /*60a0*/  USEL UR4, UR13, UR4, !UP0 ;  /* 0x000000040d047287 */ /* 0x000fe4000c000000 */
[----:B------:R-:W-:Y:S02]  /*60b0*/  USHF.R.U32.HI UR8, URZ, UR62, UR8 ;  /* 0x0000003eff087299 */ /* 0x000fe40008011608 */
[----:B------:R-:W-:Y:S02]  /*60c0*/  UIMAD.WIDE.U32 UR12, UR4, UR38, URZ ;  /* 0x00000026040c72a5 */ /* 0x000fe4000f8e00ff */
[----:B------:R-:W-:Y:S01]  /*60d0*/  USEL UR8, UR42, UR8, !UP0 ;  /* 0x000000082a087287 */ /* 0x000fe2000c000000 */
[----:B------:R-:W-:Y:S02]  /*60e0*/  UMOV UR10, UR11 ;  /* 0x0000000b000a7c82 */ /* 0x000fe40008000000 */
[----:B------:R-:W-:Y:S02]  /*60f0*/  @UP2 USHF.R.U32.HI UR9, URZ, UR39, UR10 ;  /* 0x00000027ff092299 */ /* 0x000fe4000801160a */
[----:B------:R-:W-:Y:S01]  /*6100*/  UIMAD.WIDE.U32 UR10, UR8, UR38, URZ ;  /* 0x00000026080a72a5 */ /* 0x000fe2000f8e00ff */
[----:B------:R-:W-:Y:S02]  /*6110*/  UMOV UR5, UR13 ;  /* 0x0000000d00057c82 */ /* 0x000fe40008000000 */
[----:B------:R-:W-:Y:S02]  /*6120*/  @UP2 USHF.R.U32.HI UR4, URZ, UR39, UR5 ;  /* 0x00000027ff042299 */ /* 0x000fe40008011605 */
[----:B------:R-:W-:Y:S02]  /*6130*/  USEL UR5, UR43, UR6, !UP1 ;  /* 0x000000062b057287 */ /* 0x000fe4000c800000 */
[----:B------:R-:W-:Y:S02]  /*6140*/  UIMAD UR4, UR37, UR4, URZ ;  /* 0x00000004250472a4 */ /* 0x000fe4000f8e02ff */
[----:B------:R-:W-:Y:S02]  /*6150*/  UIMAD UR6, UR37, UR9, URZ ;  /* 0x00000009250672a4 */ /* 0x000fe4000f8e02ff */
[----:B------:R-:W-:Y:S03]  /*6160*/  UISETP.GE.AND UP0, UPT, UR8, UR4, UPT ;  /* 0x000000040800728c */ /* 0x000fe6000bf06270 */
[----:B------:R-:W-:Y:S01]  /*6170*/  UMOV UR4, UR11 ;  /* 0x0000000b00047c82 */ /* 0x000fe20008000000 */
[----:B------:R-:W-:Y:S02]  /*6180*/  UISETP.GE.OR UP0, UPT, UR5, UR6, UP0 ;  /* 0x000000060500728c */ /* 0x000fe40008706670 */
[----:B------:R-:W-:Y:S02]  /*6190*/  USHF.R.U32.HI UR4, URZ, UR39, UR4 ;  /* 0x00000027ff047299 */ /* 0x000fe40008011604 */
[----:B------:R-:W-:Y:S02]  /*61a0*/  UIMAD.WIDE.U32 UR6, UR5, UR38, URZ ;  /* 0x00000026050672a5 */ /* 0x000fe4000f8e00ff */
[----:B------:R-:W-:Y:S02]  /*61b0*/  USEL UR11, UR8, UR4, !UP2 ;  /* 0x00000004080b7287 */ /* 0x000fe4000d000000 */
[----:B------:R-:W-:Y:S02]  /*61c0*/  UIADD3 UR6, UPT, UPT, -UR8, URZ, URZ ;  /* 0x000000ff08067290 */ /* 0x000fe4000fffe1ff */
[----:B------:R-:W-:Y:S02]  /*61d0*/  UIADD3 UR10, UPT, UPT, -UR11, URZ, URZ ;  /* 0x000000ff0b0a7290 */ /* 0x000fe4000fffe1ff */
[----:B------:R-:W-:Y:S02]  /*61e0*/  UIMAD UR42, UR50, UR6, UR42 ;  /* 0x00000006322a72a4 */ /* 0x000fe4000f8e022a */
[----:B------:R-:W-:Y:S01]  /*61f0*/  UIMAD UR10, UR37, UR10, UR8 ;  /* 0x0000000a250a72a4 */ /* 0x000fe2000f8e0208 */
[----:B------:R-:W-:Y:S01]  /*6200*/  @!UP0 UMOV UR4, UR7 ;  /* 0x0000000700048c82 */ /* 0x000fe20008000000 */
[----:B------:R-:W-:Y:S02]  /*6210*/  UIADD3 UR7, UPT, UPT, -UR5, URZ, URZ ;  /* 0x000000ff05077290 */ /* 0x000fe4000fffe1ff */
[----:B------:R-:W-:Y:S02]  /*6220*/  @!UP0 USHF.R.U32.HI UR4, URZ, UR39, UR4 ;  /* 0x00000027ff048299 */ /* 0x000fe40008011604 */
[----:B------:R-:W-:Y:S02]  /*6230*/  UIMAD UR43, UR41, UR7, UR43 ;  /* 0x00000007292b72a4 */ /* 0x000fe4000f8e022b */
[----:B------:R-:W-:Y:S04]  /*6240*/  @!UP0 USEL UR4, UR5, UR4, !UP2 ;  /* 0x0000000405048287 */ /* 0x000fe8000d000000 */
[----:B------:R-:W-:Y:S02]  /*6250*/  @!UP0 UIMAD UR9, UR9, UR10, UR4 ;  /* 0x0000000a090982a4 */ /* 0x000fe4000f8e0204 */
[----:B------:R-:W-:Y:S04]  /*6260*/  @!UP0 UIADD3 UR4, UPT, UPT, UR11, -UR4, URZ ;  /* 0x800000040b048290 */ /* 0x000fe8000fffe0ff */
[----:B------:R-:W-:Y:S03]  /*6270*/  @!UP0 UIMAD UR8, UR4, UR37, UR5 ;  /* 0x00000025040882a4 */ /* 0x000fe6000f8e0205 */
[----:B------:R-:W-:Y:S02]  /*6280*/  @!UP0 UMOV UR5, UR9 ;  /* 0x0000000900058c82 */ /* 0x000fe40008000000 */
[----:B------:R-:W-:Y:S02]  /*6290*/  UIMAD UR43, UR5, UR41, UR43 ;  /* 0x00000029052b72a4 */ /* 0x000fe4000f8e022b */
[----:B------:R-:W-:Y:S11]  /*62a0*/  UIMAD UR42, UR8, UR50, UR42 ;  /* 0x00000032082a72a4 */ /* 0x000ff6000f8e022a */
[----:B------:R-:W-:Y:S01]  /*62b0*/  @!UPT UIADD3 URZ, UPT, UPT, URZ, URZ, URZ ;  /* 0x000000fffffff290 */ /* 0x000fe2000fffe0ff */
.L_x_109:
[----:B------:R-:W-:Y:S01]  /*62c0*/  UISETP.NE.AND UP0, UPT, UR40, 0x1, UPT ;  /* 0x000000012800788c */ /* 0x000fe2000bf05270 */
[----:B------:R-:W-:Y:S01]  /*62d0*/  ISETP.NE.U32.AND P1, PT, R180, RZ, PT ;  /* 0x000000ffb400720c */ /* 0x000fe20003f25070 */
[----:B------:R-:W-:Y:S02]  /*62e0*/  UISETP.NE.U32.AND UP3, UPT, UR54, URZ, UPT ;  /* 0x000000ff3600728c */ /* 0x000fe4000bf65070 */
[----:B------:R-:W-:Y:S01]  /*62f0*/  UISETP.NE.AND UP4, UPT, UR61, URZ, UPT ;  /* 0x000000ff3d00728c */ /* 0x000fe2000bf85270 */
[----:B------:R-:W-:Y:S01]  /*6300*/  ISETP.NE.AND.EX P1, PT, R181, RZ, PT, P1 ;  /* 0x000000ffb500720c */ /* 0x000fe20003f25310 */
[----:B------:R-:W-:Y:S04]  /*6310*/  UISETP.NE.AND.EX UP3, UPT, UR55, URZ, UPT, UP3 ;  /* 0x000000ff3700728c */ /* 0x000fe8000bf65330 */
[----:B------:R-:W-:Y:S01]  /*6320*/  PLOP3.LUT P2, PT, PT, PT, UP4, 0x80, 0x8 ;  /* 0x000000000008781c */ /* 0x000fe20003f4f048 */
[----:B------:R-:W1:Y:S01]  /*6330*/  @!UP0 LDCU.128 UR8, c[0x0][0xb10] ;  /* 0x00016200ff0887ac */ /* 0x000e620008000c00 */
[----:B------:R-:W2:Y:S01]  /*6340*/  @!UP0 LDCU UR5, c[0x0][0xb0c] ;  /* 0x00016180ff0587ac */ /* 0x000ea20008000800 */
[----:B------:R-:W3:Y:S01]  /*6350*/  @!UP0 LDCU UR4, c[0x0][0xb20] ;  /* 0x00016400ff0487ac */ /* 0x000ee20008000800 */
[----:B-1----:R-:W-:Y:S02]  /*6360*/  UIMAD.WIDE.U32 UR6, UR43, UR8, URZ ;  /* 0x000000082b0672a5 */ /* 0x002fe4000f8e00ff */
[----:B------:R-:W-:Y:S02]  /*6370*/  UIMAD.WIDE.U32 UR12, UR42, UR11, URZ ;  /* 0x0000000b2a0c72a5 */ /* 0x000fe4000f8e00ff */
[----:B------:R-:W-:Y:S03]  /*6380*/  @!UP0 UISETP.NE.AND UP1, UPT, UR10, 0x1, UPT ;  /* 0x000000010a00888c */ /* 0x000fe6000bf25270 */
[----:B------:R-:W-:Y:S01]  /*6390*/  @!UP0 UMOV UR6, UR7 ;  /* 0x0000000700068c82 */ /* 0x000fe20008000000 */
[----:B--2---:R-:W-:Y:S02]  /*63a0*/  @!UP0 UISETP.NE.AND UP2, UPT, UR5, 0x1, UPT ;  /* 0x000000010500888c */ /* 0x004fe4000bf45270 */
[----:B------:R-:W-:Y:S01]  /*63b0*/  @!UP0 USHF.R.U32.HI UR6, URZ, UR9, UR6 ;  /* 0x00000009ff068299 */ /* 0x000fe20008011606 */
[----:B------:R-:W-:Y:S02]  /*63c0*/  @!UP0 UMOV UR7, UR13 ;  /* 0x0000000d00078c82 */ /* 0x000fe40008000000 */
[----:B---3--:R-:W-:Y:S02]  /*63d0*/  @!UP0 USHF.R.U32.HI UR4, URZ, UR4, UR7 ;  /* 0x00000004ff048299 */ /* 0x008fe40008011607 */
[----:B------:R-:W-:Y:S02]  /*63e0*/  @!UP0 USEL UR7, UR43, UR6, !UP2 ;  /* 0x000000062b078287 */ /* 0x000fe4000d000000 */
[----:B------:R-:W-:Y:S04]  /*63f0*/  @!UP0 USEL UR6, UR42, UR4, !UP1 ;  /* 0x000000042a068287 */ /* 0x000fe8000c800000 */
[----:B------:R-:W-:Y:S02]  /*6400*/  @!UP0 UIADD3 UR4, UPT, UPT, -UR7, UR6, URZ ;  /* 0x0000000607048290 */ /* 0x000fe4000fffe1ff */
[----:B------:R-:W-:Y:S02]  /*6410*/  @!UP0 UIADD3 UR6, UPT, UPT, UR7, -UR6, URZ ;  /* 0x8000000607068290 */ /* 0x000fe4000fffe0ff */
[----:B------:R-:W-:Y:S02]  /*6420*/  @!UP0 UIMAD UR43, UR4, UR5, UR43 ;  /* 0x00000005042b82a4 */ /* 0x000fe4000f8e022b */
[----:B------:R-:W-:Y:S01]  /*6430*/  @!UP0 UIMAD UR42, UR6, UR10, UR42 ;  /* 0x0000000a062a82a4 */ /* 0x000fe2000f8e022a */
[----:B------:R-:W-:Y:S11]  /*6440*/  BRA.U !UP3, `(.L_x_110) ;  /* 0x000000010b3c7547 */ /* 0x000ff6000b800000 */
[----:B------:R-:W-:Y:S01]  /*6450*/  UISETP.NE.U32.AND UP0, UPT, UR52, URZ, UPT ;  /* 0x000000ff3400728c */ /* 0x000fe2000bf05070 */
[----:B------:R-:W-:Y:S02]  /*6460*/  HFMA2 R183, -RZ, RZ, 0, 5.9604644775390625e-08 ;  /* 0x00000001ffb77431 */ /* 0x000fe400000001ff */
[----:B------:R-:W-:Y:S01]  /*6470*/  IMAD.MOV.U32 R0, RZ, RZ, 0x1 ;  /* 0x00000001ff007424 */ /* 0x000fe200078e00ff */
[----:B------:R-:W-:Y:S06]  /*6480*/  UISETP.NE.AND.EX UP0, UPT, UR53, URZ, UPT, UP0 ;  /* 0x000000ff3500728c */ /* 0x000fec000bf05300 */
[----:B------:R-:W-:Y:S05]  /*6490*/  PLOP3.LUT P0, PT, PT, PT, UP0, 0x80, 0x8 ;  /* 0x000000000008781c */ /* 0x000fea0003f0f008 */
[----:B------:R-:W1:Y:S01]  /*64a0*/  @UP0 LDCU.64 UR6, c[0x0][0x888] ;  /* 0x00011100ff0607ac */ /* 0x000e620008000a00 */
[----:B------:R-:W-:Y:S07]  /*64b0*/  @UP0 UIMAD UR4, UR36, UR54, URZ ;  /* 0x00000036240402a4 */ /* 0x000fee000f8e02ff */
[----:B------:R-:W-:Y:S01]  /*64c0*/  @!P0 PRMT R183, R0, 0x7610, R183 ;  /* 0x0000761000b78816 */ /* 0x000fe200000000b7 */
[----:B-1----:R-:W-:Y:S06]  /*64d0*/  @UP0 UIMAD.WIDE UR6, UR4, 0x4, UR6 ;  /* 0x00000004040608a5 */ /* 0x002fec000f8e0206 */
[----:B------:R-:W-:Y:S02]  /*64e0*/  IMAD.U32 R4, RZ, RZ, UR6 ;  /* 0x00000006ff047e24 */ /* 0x000fe4000f8e00ff */
[----:B------:R-:W-:Y:S05]  /*64f0*/  IMAD.U32 R5, RZ, RZ, UR7 ;  /* 0x00000007ff057e24 */ /* 0x000fea000f8e00ff */
[----:B------:R-:W2:Y:S02]  /*6500*/  @P0 LDG.E R4, desc[UR56][R4.64] ;  /* 0x0000003804040981 */ /* 0x000ea4000c1e1900 */
[----:B--2---:R-:W-:Y:S11]  /*6510*/  @P0 R2UR UR45, R4 ;  /* 0x00000000042d02ca */ /* 0x004ff600000e0000 */
[----:B------:R-:W-:Y:S03]  /*6520*/  @!UPT UIADD3 URZ, UPT, UPT, URZ, URZ, URZ ;  /* 0x000000fffffff290 */ /* 0x000fe6000fffe0ff */
[----:B------:R-:W1:Y:S02]  /*6530*/  @!UP0 LDCU UR45, c[0x0][0x880] ;  /* 0x00011000ff2d87ac */ /* 0x000e640008000800 */
.L_x_110:
[----:B------:R-:W-:Y:S05]  /*6540*/  @!P1 BRA `(.L_x_111) ;  /* 0x0000000000209947 */ /* 0x000fea0003800000 */
[----:B----4-:R-:W-:Y:S04]  /*6550*/  ISETP.NE.U32.AND P0, PT, R178, RZ, PT ;  /* 0x000000ffb200720c */ /* 0x010fe80003f05070 */
[----:B------:R-:W-:Y:S11]  /*6560*/  ISETP.NE.AND.EX P0, PT, R179, RZ, PT, P0 ;  /* 0x000000ffb300720c */ /* 0x000ff60003f05300 */
[----:B------:R-:W-:Y:S02]  /*6570*/  @!UPT UIADD3 URZ, UPT, UPT, URZ, URZ, URZ ;  /* 0x000000fffffff290 */ /* 0x000fe4000fffe0ff */
[----:B------:R-:W2:Y:S01]  /*6580*/  @P0 LDC.64 R4, c[0x0][0x8a8] ;  /* 0x00022a00ff040b82 */ /* 0x000ea20000000a00 */
[----:B------:R-:W-:Y:S04]  /*6590*/  @P0 IMAD R0, R180, UR36, RZ ;  /* 0x00000024b4000c24 */ /* 0x000fe8000f8e02ff */
[----:B--2---:R-:W-:Y:S05]  /*65a0*/  @P0 IMAD.WIDE R4, R0, 0x4, R4 ;  /* 0x0000000400040825 */ /* 0x004fea00078e0204 */
[----:B-----5:R2:W5:Y:S02]  /*65b0*/  @P0 LDG.E R16, desc[UR56][R4.64] ;  /* 0x0000003804100981 */ /* 0x020564000c1e1900 */
[----:B--2---:R-:W3:Y:S02]  /*65c0*/  @!P0 LDC R16, c[0x0][0x8a0] ;  /* 0x00022800ff108b82 */ /* 0x004ee40000000800 */
.L_x_111:
[----:B------:R-:W-:Y:S01]  /*65d0*/  UISETP.NE.AND UP4, UPT, UR61, URZ, UPT ;  /* 0x000000ff3d00728c */ /* 0x000fe2000bf85270 */
[----:B-1----:R-:W-:Y:S01]  /*65e0*/  @P2 FSETP.NEU.AND P1, PT, RZ, UR45, PT ;  /* 0x0000002dff002c0b */ /* 0x002fe2000bf2d000 */
[----:B------:R-:W-:Y:S01]  /*65f0*/  UPLOP3.LUT UP2, UPT, UPT, UPT, UPT, 0x40, 0x4 ;  /* 0x000000000004789c */ /* 0x000fe20003f4e870 */
[----:B------:R-:W-:Y:S01]  /*6600*/  @P2 LOP3.LUT P0, RZ, R183, 0xff, RZ, 0xc0, !PT ;  /* 0x000000ffb7ff2812 */ /* 0x000fe2000780c0ff */
[----:B------:R-:W-:Y:S01]  /*6610*/  ULEA UR6, UR44, UR63, 0x3 ;  /* 0x0000003f2c067291 */ /* 0x000fe2000f8e18ff */
[----:B------:R-:W-:Y:S01]  /*6620*/  SHF.L.U32 R3, R189, 0x1f, RZ ;  /* 0x0000001fbd037819 */ /* 0x000fe200000006ff */
[----:B------:R-:W-:Y:S01]  /*6630*/  VIADD R186, R186, 0x1 ;  /* 0x00000001baba7836 */ /* 0x000fe20000000000 */
[----:B------:R-:W-:Y:S02]  /*6640*/  CS2R R176, SRZ ;  /* 0x0000000000b07805 */ /* 0x000fe4000001ff00 */
[----:B------:R-:W-:Y:S02]  /*6650*/  CS2R R168, SRZ ;  /* 0x0000000000a87805 */ /* 0x000fe4000001ff00 */
[----:B------:R-:W-:Y:S01]  /*6660*/  CS2R R160, SRZ ;  /* 0x0000000000a07805 */ /* 0x000fe2000001ff00 */
[----:B------:R-:W-:Y:S01]  /*6670*/  IMAD.U32 R22, RZ, RZ, UR6 ;  /* 0x00000006ff167e24 */ /* 0x000fe2000f8e00ff */
[----:B------:R-:W1:Y:S01]  /*6680*/  @UP4 LDCU.64 UR4, c[0x0][0x888] ;  /* 0x00011100ff0447ac */ /* 0x000e620008000a00 */
[----:B------:R-:W-:Y:S02]  /*6690*/  CS2R R152, SRZ ;  /* 0x0000000000987805 */ /* 0x000fe4000001ff00 */
[----:B------:R-:W-:Y:S02]  /*66a0*/  CS2R R144, SRZ ;  /* 0x0000000000907805 */ /* 0x000fe4000001ff00 */
[----:B------:R-:W-:Y:S02]  /*66b0*/  CS2R R136, SRZ ;  /* 0x0000000000887805 */ /* 0x000fe4000001ff00 */
[----:B------:R-:W-:Y:S02]  /*66c0*/  CS2R R128, SRZ ;  /* 0x0000000000807805 */ /* 0x000fe4000001ff00 */
[----:B------:R-:W-:Y:S01]  /*66d0*/  CS2R R120, SRZ ;  /* 0x0000000000787805 */ /* 0x000fe2000001ff00 */
[----:B------:R-:W-:Y:S01]  /*66e0*/  @UP4 UPLOP3.LUT UP2, UPT, UPT, UPT, UP3, 0x80, 0x8 ;  /* 0x000000000008489c */ /* 0x000fe20003f4f030 */
[----:B------:R-:W-:Y:S02]  /*66f0*/  CS2R R112, SRZ ;  /* 0x0000000000707805 */ /* 0x000fe4000001ff00 */
[----:B------:R-:W-:Y:S02]  /*6700*/  CS2R R104, SRZ ;  /* 0x0000000000687805 */ /* 0x000fe4000001ff00 */
[----:B------:R-:W-:Y:S01]  /*6710*/  CS2R R18, SRZ ;  /* 0x0000000000127805 */ /* 0x000fe2000001ff00 */
[----:B-1----:R-:W-:Y:S04]  /*6720*/  @UP4 UISETP.NE.U32.AND UP0, UPT, UR4, URZ, UPT ;  /* 0x000000ff0400428c */ /* 0x002fe8000bf05070 */
[----:B------:R-:W-:Y:S03]  /*6730*/  @UP4 UISETP.NE.AND.EX UP1, UPT, UR5, URZ, UPT, UP0 ;  /* 0x000000ff0500428c */ /* 0x000fe6000bf25300 */
[----:B------:R-:W-:Y:S01]  /*6740*/  @P2 VOTEU.ANY UP0, P1 ;  /* 0x0000000000ff2886 */ /* 0x000fe20000800100 */
[----:B------:R-:W-:Y:S02]  /*6750*/  @UP4 USEL UR4, URZ, 0xffffffff, UP0 ;  /* 0xffffffffff044887 */ /* 0x000fe40008000000 */
[----:B------:R-:W-:Y:S01]  /*6760*/  @UP4 USEL UR5, URZ, 0xffffffff, UP1 ;  /* 0xffffffffff054887 */ /* 0x000fe20008800000 */
[----:B------:R-:W-:Y:S01]  /*6770*/  @P2 VOTEU.ANY UP0, P0 ;  /* 0x0000000000ff2886 */ /* 0x000fe20000000100 */
[----:B------:R-:W-:Y:S02]  /*6780*/  PLOP3.LUT P2, PT, PT, PT, PT, 0x8, 0x80 ;  /* 0x000000000080781c */ /* 0x000fe40003f4e170 */
[----:B------:R-:W-:Y:S04]  /*6790*/  @UP2 USEL UR4, UR5, UR4, !UP0 ;  /* 0x0000000405042287 */ /* 0x000fe8000c000000 */
[----:B------:R-:W-:Y:S04]  /*67a0*/  @UP4 ULOP3.LUT UR4, UR4, 0x1, URZ, 0xc0, !UPT ;  /* 0x0000000104044892 */ /* 0x000fe8000f8ec0ff */
[----:B------:R-:W-:Y:S06]  /*67b0*/  UISETP.NE.U32.OR UP0, UPT, UR4, 0x1, !UP4 ;  /* 0x000000010400788c */ /* 0x000fec000e705470 */
[----:B------:R-:W-:Y:S11]  /*67c0*/  PLOP3.LUT P0, PT, PT, PT, UP0, 0x80, 0x8 ;  /* 0x000000000008781c */ /* 0x000ff60003f0f008 */
[----:B------:R-:W-:Y:S02]  /*67d0*/  @!UPT UIADD3 URZ, UPT, UPT, URZ, URZ, URZ ;  /* 0x000000fffffff290 */ /* 0x000fe4000fffe0ff */
[----:B------:R-:W-:Y:S04]  /*67e0*/  @P0 SHF.L.U32 R0, R187, 0x1f, RZ ;  /* 0x0000001fbb000819 */ /* 0x000fe800000006ff */
[----:B------:R-:W1:Y:S01]  /*67f0*/  @P0 SYNCS.PHASECHK.TRANS64.TRYWAIT P1, [UR63+0x1b0], R0 ;  /* 0x0001b000ff0005a7 */ /* 0x000e62000802113f */
[----:B------:R2:W2:Y:S01]  /*6800*/  SYNCS.PHASECHK.TRANS64.TRYWAIT P3, [UR6+0x1f0], R3 ;  /* 0x0001f003ff0075a7 */ /* 0x0004a20008061106 */
[----:B-1----:R-:W-:Y:S01]  /*6810*/  @P0 PLOP3.LUT P2, PT, P1, PT, PT, 0x8, 0x80 ;  /* 0x000000000080081c */ /* 0x002fe20000f4e170 */
[----:B------:R-:W-:Y:S01]  /*6820*/  @!UPT UIADD3 URZ, UPT, UPT, URZ, URZ, URZ ;  /* 0x000000fffffff290 */ /* 0x000fe2000fffe0ff */
[----:B--2---:R-:W-:Y:S11]  /*6830*/  BRA.U !UP0, `(.L_x_112) ;  /* 0x0000000108c87547 */ /* 0x004ff6000b800000 */
[----:B------:R-:W-:Y:S02]  /*6840*/  FSETP.NEU.AND P1, PT, RZ, UR45, PT ;  /* 0x0000002dff007c0b */ /* 0x000fe4000bf2d000 */
[----:B------:R-:W-:Y:S01]  /*6850*/  LOP3.LUT P0, RZ, R183, 0xff, RZ, 0xc0, !PT ;  /* 0x000000ffb7ff7812 */ /* 0x000fe2000780c0ff */
[----:B------:R-:W-:Y:S01]  /*6860*/  @!UPT UIADD3 URZ, UPT, UPT, URZ, URZ, URZ ;  /* 0x000000fffffff290 */ /* 0x000fe2000fffe0ff */
[----:B------:R-:W-:Y:S11]  /*6870*/  @!P2 BRA `(.L_x_113) ;  /* 0x00000000000ca947 */ /* 0x000ff60003800000 */
[----:B------:R-:W-:Y:S04]  /*6880*/  SHF.L.U32 R5, R187, 0x1f, RZ ;  /* 0x0000001fbb057819 */ /* 0x000fe800000006ff */
[----:B------:R-:W1:Y:S02]  /*6890*/  SYNCS.PHASECHK.TRANS64.TRYWAIT P2, [UR63+0x1b0], R5 ;  /* 0x0001b005ff0075a7 */ /* 0x000e64000804113f */
[----:B-1----:R-:W-:Y:S05]  /*68a0*/  @!P2 BRA `(.L_x_114) ;  /* 0x00000040003ca947 */ /* 0x002fea0003800000 */
.L_x_113:
[----:B------:R-:W-:Y:S01]  /*68b0*/  UISETP.NE.U32.AND UP0, UPT, UR52, URZ, UPT ;  /* 0x000000ff3400728c */ /* 0x000fe2000bf05070 */
[----:B------:R-:W-:Y:S01]  /*68c0*/  CS2R R18, SRZ ;  /* 0x0000000000127805 */ /* 0x000fe2000001ff00 */
[----:B------:R-:W-:Y:S01]  /*68d0*/  VOTEU.ANY UP1, P1 ;  /* 0x0000000000ff7886 */ /* 0x000fe20000820100 */
[----:B------:R-:W-:Y:S01]  /*68e0*/  USEL UR4, URZ, 0xffffffff, UP1 ;  /* 0xffffffffff047887 */ /* 0x000fe20008800000 */
[----:B------:R-:W-:Y:S01]  /*68f0*/  CS2R R104, SRZ ;  /* 0x0000000000687805 */ /* 0x000fe2000001ff00 */
[----:B------:R-:W-:Y:S01]  /*6900*/  UISETP.NE.AND.EX UP0, UPT, UR53, URZ, UPT, UP0 ;  /* 0x000000ff3500728c */ /* 0x000fe2000bf05300 */
[----:B------:R-:W-:Y:S02]  /*6910*/  CS2R R112, SRZ ;  /* 0x0000000000707805 */ /* 0x000fe4000001ff00 */
[----:B------:R-:W-:Y:S02]  /*6920*/  CS2R R120, SRZ ;  /* 0x0000000000787805 */ /* 0x000fe4000001ff00 */
[----:B------:R-:W-:Y:S01]  /*6930*/  CS2R R128, SRZ ;  /* 0x0000000000807805 */ /* 0x000fe2000001ff00 */
[----:B------:R-:W-:Y:S01]  /*6940*/  USEL UR5, URZ, 0xffffffff, UP0 ;  /* 0xffffffffff057887 */ /* 0x000fe20008000000 */
[----:B------:R-:W-:Y:S02]  /*6950*/  CS2R R136, SRZ ;  /* 0x0000000000887805 */ /* 0x000fe4000001ff00 */
[----:B------:R-:W-:Y:S01]  /*6960*/  CS2R R144, SRZ ;  /* 0x0000000000907805 */ /* 0x000fe2000001ff00 */
[----:B------:R-:W-:Y:S01]  /*6970*/  VOTEU.ANY UP0, P0 ;  /* 0x0000000000ff7886 */ /* 0x000fe20000000100 */
[----:B------:R-:W-:Y:S01]  /*6980*/  @UP3 USEL UR4, UR5, UR4, !UP0 ;  /* 0x0000000405043287 */ /* 0x000fe2000c000000 */
[----:B------:R-:W-:Y:S02]  /*6990*/  CS2R R152, SRZ ;  /* 0x0000000000987805 */ /* 0x000fe4000001ff00 */
[----:B------:R-:W-:Y:S02]  /*69a0*/  CS2R R160, SRZ ;  /* 0x0000000000a07805 */ /* 0x000fe4000001ff00 */
[----:B------:R-:W-:Y:S01]  /*69b0*/  CS2R R168, SRZ ;  /* 0x0000000000a87805 */ /* 0x000fe2000001ff00 */
[----:B------:R-:W-:Y:S01]  /*69c0*/  ULOP3.LUT UR4, UR4, 0x1, URZ, 0xc0, !UPT ;  /* 0x0000000104047892 */ /* 0x000fe2000f8ec0ff */
[----:B------:R-:W-:Y:S02]  /*69d0*/  CS2R R176, SRZ ;  /* 0x0000000000b07805 */ /* 0x000fe4000001ff00 */
[----:B------:R-:W-:Y:S01]  /*69e0*/  LOP3.LUT R187, R187, 0x1, RZ, 0x3c, !PT ;  /* 0x00000001bbbb7812 */ /* 0x000fe200078e3cff */
[----:B------:R-:W-:Y:S02]  /*69f0*/  UISETP.NE.U32.AND UP0, UPT, UR4, 0x1, UPT ;  /* 0x000000010400788c */ /* 0x000fe4000bf05070 */
[----:B------:R-:W-:Y:S04]  /*6a00*/  UIADD3 UR4, UPT, UPT, UR63, 0x1b8, URZ ;  /* 0x000001b83f047890 */ /* 0x000fe8000fffe0ff */
[----:B------:R-:W-:Y:S01]  /*6a10*/  PLOP3.LUT P0, PT, PT, PT, UP0, 0x80, 0x8 ;  /* 0x000000000008781c */ /* 0x000fe20003f0f008 */
[----:B------:R-:W-:Y:S11]  /*6a20*/  UPRMT UR4, UR60, 0x654, UR4 ;  /* 0x000006543c047896 */ /* 0x000ff60008000004 */
[----:B------:R-:W-:Y:S01]  /*6a30*/  @!UPT UIADD3 URZ, UPT, UPT, URZ, URZ, URZ ;  /* 0x000000fffffff290 */ /* 0x000fe2000fffe0ff */
[----:B------:R2:W1:Y:S04]  /*6a40*/  @P0 LDS.64 R18, [R182+UR63+0x300] ;  /* 0x0003003fb6120984 */ /* 0x0004680008000a00 */
        /* <DEDUP_REMOVED lines=9> */
[----:B------:R2:W1:Y:S01]  /*6ae0*/  @P0 LDS.64 R176, [R182+UR63+0x2b00] ;  /* 0x002b003fb6b00984 */ /* 0x0004620008000a00 */
[----:B------:R-:W-:Y:S01]  /*6af0*/  @!PT LDS RZ, [RZ] ;  /* 0x00000000fffff984 */ /* 0x000fe20000000800 */
[----:B------:R-:W-:Y:S01]  /*6b00*/  @!PT LDS RZ, [RZ] ;  /* 0x00000000fffff984 */ /* 0x000fe20000000800 */
[----:B------:R-:W-:Y:S01]  /*6b10*/  @!PT LDS RZ, [RZ] ;  /* 0x00000000fffff984 */ /* 0x000fe20000000800 */
[----:B------:R-:W-:Y:S01]  /*6b20*/  @!PT LDS RZ, [RZ] ;  /* 0x00000000fffff984 */ /* 0x000fe20000000800 */
[----:B------:R3:W-:Y:S06]  /*6b30*/  MEMBAR.ALL.CTA ;  /* 0x0000000000007992 */ /* 0x0007ec0000008000 */
[----:B---3--:R-:W3:Y:S02]  /*6b40*/  FENCE.VIEW.ASYNC.S ;  /* 0x00000000000073c6 */ /* 0x008ee40000000000 */
[----:B---3--:R-:W-:Y:S01]  /*6b50*/  SYNCS.ARRIVE.TRANS64.RED.A1T0 RZ, [UR4], RZ ;  /* 0x000000ffffff79a7 */ /* 0x008fe20008100404 */
.L_x_112:
[----:B------:R-:W-:Y:S05]  /*6b60*/  @P3 BRA `(.L_x_115) ;  /* 0x0000000000103947 */ /* 0x000fea0003800000 */
[----:B------:R-:W-:Y:S11]  /*6b70*/  R2UR UR4, R22 ;  /* 0x00000000160472ca */ /* 0x000ff600000e0000 */
[----:B------:R-:W-:Y:S02]  /*6b80*/  @!UPT UIADD3 URZ, UPT, UPT, URZ, URZ, URZ ;  /* 0x000000fffffff290 */ /* 0x000fe4000fffe0ff */
[----:B------:R-:W3:Y:S02]  /*6b90*/  SYNCS.PHASECHK.TRANS64.TRYWAIT P0, [UR4+0x1f0], R3 ;  /* 0x0001f003ff0075a7 */ /* 0x000ee40008001104 */
[----:B---3--:R-:W-:Y:S05]  /*6ba0*/  @!P0 BRA `(.L_x_116) ;  /* 0x0000003c00948947 */ /* 0x008fea0003800000 */
.L_x_115:
[----:B------:R-:W-:Y:S04]  /*6bb0*/  ULEA.HI UR4, UR44, UR44, URZ, 0x1 ;  /* 0x0000002c2c047291 */ /* 0x000fe8000f8f08ff */
[----:B------:R-:W-:Y:S02]  /*6bc0*/  USHF.R.U32.HI UR5, URZ, 0x1, UR4 ;  /* 0x00000001ff057899 */ /* 0x000fe40008011604 */
[----:B------:R-:W-:Y:S04]  /*6bd0*/  ULOP3.LUT UR4, UR4, 0xffe, URZ, 0xc0, !UPT ;  /* 0x00000ffe04047892 */ /* 0x000fe8000f8ec0ff */
[----:B------:R-:W-:Y:S01]  /*6be0*/  UIADD3 UR4, UPT, UPT, -UR4, UR44, URZ ;  /* 0x0000002c04047290 */ /* 0x000fe2000fffe1ff */
[----:B-1----:R-:W-:Y:S04]  /*6bf0*/  IMAD.U32 R3, RZ, RZ, UR5 ;  /* 0x00000005ff037e24 */ /* 0x002fe8000f8e00ff */
[----:B------:R-:W-:Y:S01]  /*6c00*/  IMAD R0, R3, 0xb0, R2 ;  /* 0x000000b003007824 */ /* 0x000fe200078e0202 */
[----:B------:R-:W-:Y:S05]  /*6c10*/  MOV R17, UR4 ;  /* 0x0000000400117c02 */ /* 0x000fea0008000f00 */
[----:B------:R-:W-:Y:S05]  /*6c20*/  IMAD R17, R17, 0x100000, R0 ;  /* 0x0010000011117824 */ /* 0x000fea00078e0200 */
[----:B------:R-:W-:Y:S04]  /*6c30*/  SHF.R.U32.HI R5, RZ, 0x15, R17 ;  /* 0x00000015ff057819 */ /* 0x000fe80000011611 */
[----:B------:R-:W-:Y:S11]  /*6c40*/  LOP3.LUT P0, RZ, R5, 0x3, R184, 0x48, !PT ;  /* 0x0000000305ff7812 */ /* 0x000ff600078048b8 */
[----:B------:R-:W-:Y:S02]  /*6c50*/  @!UPT UIADD3 URZ, UPT, UPT, URZ, URZ, URZ ;  /* 0x000000fffffff290 */ /* 0x000fe4000fffe0ff */
[----:B------:R-:W-:Y:S05]  /*6c60*/  @!P0 BRA `(.L_x_117) ;  /* 0x0000000000408947 */ /* 0x000fea0003800000 */
[----:B------:R-:W1:Y:S01]  /*6c70*/  LDCU.64 UR8, c[0x4][0x68] ;  /* 0x01000d00ff0877ac */ /* 0x000e620008000a00 */
[----:B------:R-:W-:Y:S01]  /*6c80*/  MOV R15, 0x0 ;  /* 0x00000000000f7802 */ /* 0x000fe20000000f00 */
[----:B------:R-:W-:Y:S02]  /*6c90*/  HFMA2 R12, -RZ, RZ, 0, 5.9604644775390625e-08 ;  /* 0x00000001ff0c7431 */ /* 0x000fe400000001ff */
[----:B------:R-:W-:Y:S02]  /*6ca0*/  IMAD.MOV.U32 R8, RZ, RZ, 0x192 ;  /* 0x00000192ff087424 */ /* 0x000fe400078e00ff */
[----:B------:R-:W-:Y:S01]  /*6cb0*/  IMAD.MOV.U32 R13, RZ, RZ, RZ ;  /* 0x000000ffff0d7224 */ /* 0x000fe200078e00ff */
[----:B------:R-:W2:Y:S01]  /*6cc0*/  LDCU.64 UR6, c[0x4][0x70] ;  /* 0x01000e00ff0677ac */ /* 0x000ea20008000a00 */
[----:B------:R-:W3:Y:S01]  /*6cd0*/  LDC.64 R14, c[0x4][R15] ;  /* 0x010000000f0e7b82 */ /* 0x000ee20000000a00 */
[----:B------:R-:W4:Y:S01]  /*6ce0*/  LDCU.64 UR4, c[0x4][0x8] ;  /* 0x01000100ff0477ac */ /* 0x000f220008000a00 */
[----:B-1----:R-:W-:Y:S01]  /*6cf0*/  MOV R5, UR9 ;  /* 0x0000000900057c02 */ /* 0x002fe20008000f00 */
[----:B------:R-:W-:Y:S01]  /*6d00*/  IMAD.U32 R4, RZ, RZ, UR8 ;  /* 0x00000008ff047e24 */ /* 0x000fe2000f8e00ff */
[----:B--2---:R-:W-:Y:S01]  /*6d10*/  MOV R7, UR7 ;  /* 0x0000000700077c02 */ /* 0x004fe20008000f00 */
[----:B------:R-:W-:Y:S01]  /*6d20*/  IMAD.U32 R6, RZ, RZ, UR6 ;  /* 0x00000006ff067e24 */ /* 0x000fe2000f8e00ff */
[----:B----4-:R-:W-:Y:S01]  /*6d30*/  MOV R11, UR5 ;  /* 0x00000005000b7c02 */ /* 0x010fe20008000f00 */
[----:B------:R-:W-:Y:S02]  /*6d40*/  IMAD.U32 R10, RZ, RZ, UR4 ;  /* 0x00000004ff0a7e24 */ /* 0x000fe4000f8e00ff */
[----:B------:R-:W-:Y:S07]  /*6d50*/  LEPC R20, `(.L_x_117) ;  /* 0x000000001014794e */ /* 0x000fee0000000000 */
[----:B---3-5:R-:W-:Y:S05]  /*6d60*/  CALL.ABS.NOINC R14 ;  /* 0x000000000e007343 */ /* 0x028fea0003c00000 */
.L_x_117:
[----:B------:R-:W-:Y:S05]  /*6d70*/  WARPSYNC.ALL ;  /* 0x0000000000007948 */ /* 0x000fea0003800000 */
[C---:B------:R-:W-:Y:S01]  /*6d80*/  R2UR UR4, R17.reuse ;  /* 0x00000000110472ca */ /* 0x040fe200000e0000 */
[----:B------:R-:W-:Y:S05]  /*6d90*/  VIADD R3, R17, 0x10 ;  /* 0x0000001011037836 */ /* 0x000fea0000000000 */
[----:B------:R-:W-:Y:S04]  /*6da0*/  SHF.R.U32.HI R3, RZ, 0x15, R3 ;  /* 0x00000015ff037819 */ /* 0x000fe80000011603 */
[----:B------:R-:W-:Y:S03]  /*6db0*/  LOP3.LUT P0, RZ, R3, 0x3, R184, 0x48, !PT ;  /* 0x0000000303ff7812 */ /* 0x000fe600078048b8 */
[----:B------:R-:W1:Y:S01]  /*6dc0*/  LDTM.16dp32bit_t0_t15.x8 R96, tmem[UR4] ;  /* 0x00000004006079ee */ /* 0x000e620008980000 */
[----:B------:R-:W1:Y:S09]  /*6dd0*/  LDTM.16dp32bit_t16_t31.x8 R96, tmem[UR4+0x8] ;  /* 0x00000804006079ee */ /* 0x000e7200089a0000 */
[----:B-1----:R-:W-:Y:S05]  /*6de0*/  @!P0 BRA `(.L_x_118) ;  /* 0x0000000000408947 */ /* 0x002fea0003800000 */
        /* <DEDUP_REMOVED lines=16> */
.L_x_118:
[----:B------:R-:W-:Y:S05]  /*6ef0*/  WARPSYNC.ALL ;  /* 0x0000000000007948 */ /* 0x000fea0003800000 */
[C---:B------:R-:W-:Y:S01]  /*6f00*/  R2UR UR4, R17.reuse ;  /* 0x00000000110472ca */ /* 0x040fe200000e0000 */
[----:B------:R-:W-:Y:S05]  /*6f10*/  VIADD R3, R17, 0x20 ;  /* 0x0000002011037836 */ /* 0x000fea0000000000 */
[----:B------:R-:W-:Y:S04]  /*6f20*/  SHF.R.U32.HI R3, RZ, 0x15, R3 ;  /* 0x00000015ff037819 */ /* 0x000fe80000011603 */
[----:B------:R-:W-:Y:S03]  /*6f30*/  LOP3.LUT P0, RZ, R3, 0x3, R184, 0x48, !PT ;  /* 0x0000000303ff7812 */ /* 0x000fe600078048b8 */
[----:B------:R-:W1:Y:S01]  /*6f40*/  LDTM.16dp32bit_t0_t15.x8 R88, tmem[UR4+0x10] ;  /* 0x00001004005879ee */ /* 0x000e620008980000 */
        /* <DEDUP_REMOVED lines=18> */
.L_x_119:
        /* <DEDUP_REMOVED lines=24> */
.L_x_120:
        /* <DEDUP_REMOVED lines=24> */
.L_x_121:
        /* <DEDUP_REMOVED lines=24> */
.L_x_122:
        /* <DEDUP_REMOVED lines=24> */
.L_x_123:
        /* <DEDUP_REMOVED lines=24> */
.L_x_124:
        /* <DEDUP_REMOVED lines=24> */
.L_x_125:
        /* <DEDUP_REMOVED lines=24> */
.L_x_126:
        /* <DEDUP_REMOVED lines=24> */
.L_x_127:
[----:B------:R-:W-:Y:S01]  /*7c70*/  ISETP.NE.AND P0, PT, R190, RZ, PT ;  /* 0x000000ffbe00720c */ /* 0x000fe20003f05270 */
[----:B------:R-:W-:Y:S05]  /*7c80*/  WARPSYNC.ALL ;  /* 0x0000000000007948 */ /* 0x000fea0003800000 */
[----:B------:R-:W-:Y:S01]  /*7c90*/  F2FP.F16.E4M3.UNPACK_B R0, R18 ;  /* 0x00000012ff00723e */ /* 0x000fe200020006ff */
[C---:B---3-5:R-:W-:Y:S01]  /*7ca0*/  FMUL R96, R16.reuse, R96 ;  /* 0x0000006010607220 */ /* 0x068fe20000400000 */
[----:B------:R-:W-:Y:S01]  /*7cb0*/  F2FP.F16.E4M3.UNPACK_B R18, R18.H1 ;  /* 0x00000012ff12723e */ /* 0x000fe200030006ff */
[----:B------:R-:W-:Y:S01]  /*7cc0*/  FMUL R97, R16, R97 ;  /* 0x0000006110617220 */ /* 0x000fe20000400000 */
[-C--:B------:R-:W-:Y:S01]  /*7cd0*/  F2FP.F16.E4M3.UNPACK_B R4, R104.reuse ;  /* 0x00000068ff04723e */ /* 0x080fe200020006ff */
[----:B------:R-:W-:Y:S01]  /*7ce0*/  HADD2.F32 R3, -RZ, R0.H0_H0 ;  /* 0x20000000ff037230 */ /* 0x000fe20000004100 */
[-C--:B------:R-:W-:Y:S01]  /*7cf0*/  F2FP.F16.E4M3.UNPACK_B R6, R19.reuse ;  /* 0x00000013ff06723e */ /* 0x080fe200020006ff */
[----:B------:R-:W-:Y:S01]  /*7d00*/  HADD2.F32 R13, -RZ, R18.H0_H0 ;  /* 0x20000012ff0d7230 */ /* 0x000fe20000004100 */
[----:B------:R-:W-:Y:S01]  /*7d10*/  F2FP.F16.E4M3.UNPACK_B R5, R19.H1 ;  /* 0x00000013ff05723e */ /* 0x000fe200030006ff */
[--C-:B------:R-:W-:Y:S01]  /*7d20*/  HADD2.F32 R21, -RZ, R4.reuse.H0_H0 ;  /* 0x20000004ff157230 */ /* 0x100fe20000004100 */
[----:B------:R-:W-:Y:S01]  /*7d30*/  F2FP.F16.E4M3.UNPACK_B R104, R104.H1 ;  /* 0x00000068ff68723e */ /* 0x000fe200030006ff */
[----:B------:R-:W-:Y:S01]  /*7d40*/  HADD2.F32 R20, -RZ, R4.H1_H1 ;  /* 0x30000004ff147230 */ /* 0x000fe20000004100 */
[-C--:B------:R-:W-:Y:S01]  /*7d50*/  F2FP.F16.E4M3.UNPACK_B R4, R112.reuse ;  /* 0x00000070ff04723e */ /* 0x080fe200020006ff */
[----:B------:R-:W-:Y:S01]  /*7d60*/  HADD2.F32 R12, -RZ, R18.H1_H1 ;  /* 0x30000012ff0c7230 */ /* 0x000fe20000004100 */
[----:B------:R-:W-:Y:S01]  /*7d70*/  R2UR UR5, R22 ;  /* 0x00000000160572ca */ /* 0x000fe200000e0000 */
[--C-:B------:R-:W-:Y:S01]  /*7d80*/  HADD2.F32 R14, -RZ, R6.reuse.H1_H1 ;  /* 0x30000006ff0e7230 */ /* 0x100fe20000004100 */
[----:B------:R-:W-:Y:S01]  /*7d90*/  F2FP.F16.E4M3.UNPACK_B R112, R112.H1 ;  /* 0x00000070ff70723e */ /* 0x000fe200030006ff */
[----:B------:R-:W-:Y:S01]  /*7da0*/  HADD2.F32 R15, -RZ, R6.H0_H0 ;  /* 0x20000006ff0f7230 */ /* 0x000fe20000004100 */
[-C--:B------:R-:W-:Y:S01]  /*7db0*/  F2FP.F16.E4M3.UNPACK_B R6, R105.reuse ;  /* 0x00000069ff06723e */ /* 0x080fe200020006ff */
[--C-:B------:R-:W-:Y:S01]  /*7dc0*/  HADD2.F32 R19, -RZ, R5.reuse.H0_H0 ;  /* 0x20000005ff137230 */ /* 0x100fe20000004100 */
[----:B------:R-:W-:Y:S01]  /*7dd0*/  R2UR UR4, R17 ;  /* 0x00000000110472ca */ /* 0x000fe200000e0000 */
[----:B------:R-:W-:Y:S01]  /*7de0*/  HADD2.F32 R18, -RZ, R5.H1_H1 ;  /* 0x30000005ff127230 */ /* 0x000fe20000004100 */
[----:B------:R-:W-:Y:S01]  /*7df0*/  F2FP.F16.E4M3.UNPACK_B R5, R105.H1 ;  /* 0x00000069ff05723e */ /* 0x000fe200030006ff */
[--C-:B------:R-:W-:Y:S02]  /*7e00*/  HADD2.F32 R23, -RZ, R104.reuse.H0_H0 ;  /* 0x20000068ff177230 */ /* 0x100fe40000004100 */
[----:B------:R-:W-:Y:S01]  /*7e10*/  FFMA R96, R3, UR45, R96 ;  /* 0x0000002d03607c23 */ /* 0x000fe20008000060 */
[----:B------:R-:W-:Y:S02]  /*7e20*/  HADD2.F32 R22, -RZ, R104.H1_H1 ;  /* 0x30000068ff167230 */ /* 0x000fe40000004100 */
[C---:B------:R-:W-:Y:S01]  /*7e30*/  FMUL R100, R16.reuse, R100 ;  /* 0x0000006410647220 */ /* 0x040fe20000400000 */
[--C-:B------:R-:W-:Y:S02]  /*7e40*/  HADD2.F32 R109, -RZ, R4.reuse.H0_H0 ;  /* 0x20000004ff6d7230 */ /* 0x100fe40000004100 */
[C---:B------:R-:W-:Y:S01]  /*7e50*/  FMUL R101, R16.reuse, R101 ;  /* 0x0000006510657220 */ /* 0x040fe20000400000 */
[----:B------:R-:W-:Y:S01]  /*7e60*/  HADD2.F32 R108, -RZ, R4.H1_H1 ;  /* 0x30000004ff6c7230 */ /* 0x000fe20000004100 */
[-C--:B------:R-:W-:Y:S01]  /*7e70*/  F2FP.F16.E4M3.UNPACK_B R4, R120.reuse ;  /* 0x00000078ff04723e */ /* 0x080fe200020006ff */
[--C-:B------:R-:W-:Y:S01]  /*7e80*/  HADD2.F32 R105, -RZ, R6.reuse.H0_H0 ;  /* 0x20000006ff697230 */ /* 0x100fe20000004100 */
[----:B------:R-:W-:Y:S01]  /*7e90*/  F2FP.F16.E4M3.UNPACK_B R120, R120.H1 ;  /* 0x00000078ff78723e */ /* 0x000fe200030006ff */
[----:B------:R-:W-:Y:S01]  /*7ea0*/  HADD2.F32 R104, -RZ, R6.H1_H1 ;  /* 0x30000006ff687230 */ /* 0x000fe20000004100 */
[-C--:B------:R-:W-:Y:S01]  /*7eb0*/  F2FP.F16.E4M3.UNPACK_B R6, R113.reuse ;  /* 0x00000071ff06723e */ /* 0x080fe200020006ff */
[--C-:B------:R-:W-:Y:S02]  /*7ec0*/  HADD2.F32 R107, -RZ, R5.reuse.H0_H0 ;  /* 0x20000005ff6b7230 */ /* 0x100fe40000004100 */
[C---:B------:R-:W-:Y:S01]  /*7ed0*/  FMUL R88, R16.reuse, R88 ;  /* 0x0000005810587220 */ /* 0x040fe20000400000 */
[----:B------:R-:W-:Y:S01]  /*7ee0*/  HADD2.F32 R106, -RZ, R5.H1_H1 ;  /* 0x30000005ff6a7230 */ /* 0x000fe20000004100 */
[----:B------:R-:W-:Y:S01]  /*7ef0*/  F2FP.F16.E4M3.UNPACK_B R5, R113.H1 ;  /* 0x00000071ff05723e */ /* 0x000fe200030006ff */
[--C-:B------:R-:W-:Y:S02]  /*7f00*/  HADD2.F32 R117, -RZ, R4.reuse.H0_H0 ;  /* 0x20000004ff757230 */ /* 0x100fe40000004100 */
[C---:B------:R-:W-:Y:S01]  /*7f10*/  FMUL R89, R16.reuse, R89 ;  /* 0x0000005910597220 */ /* 0x040fe20000400000 */
[----:B------:R-:W-:Y:S01]  /*7f20*/  HADD2.F32 R116, -RZ, R4.H1_H1 ;  /* 0x30000004ff747230 */ /* 0x000fe20000004100 */
[-C--:B------:R-:W-:Y:S01]  /*7f30*/  F2FP.F16.E4M3.UNPACK_B R4, R128.reuse ;  /* 0x00000080ff04723e */ /* 0x080fe200020006ff */
[--C-:B------:R-:W-:Y:S01]  /*7f40*/  HADD2.F32 R111, -RZ, R112.reuse.H0_H0 ;  /* 0x20000070ff6f7230 */ /* 0x100fe20000004100 */
[----:B------:R-:W-:Y:S01]  /*7f50*/  F2FP.F16.E4M3.UNPACK_B R128, R128.H1 ;  /* 0x00000080ff80723e */ /* 0x000fe200030006ff */
[----:B------:R-:W-:Y:S02]  /*7f60*/  HADD2.F32 R110, -RZ, R112.H1_H1 ;  /* 0x30000070ff6e7230 */ /* 0x000fe40000004100 */
[C---:B------:R-:W-:Y:S01]  /*7f70*/  FMUL R92, R16.reuse, R92 ;  /* 0x0000005c105c7220 */ /* 0x040fe20000400000 */
[--C-:B------:R-:W-:Y:S02]  /*7f80*/  HADD2.F32 R113, -RZ, R6.reuse.H0_H0 ;  /* 0x20000006ff717230 */ /* 0x100fe40000004100 */
[C---:B------:R-:W-:Y:S01]  /*7f90*/  FMUL R93, R16.reuse, R93 ;  /* 0x0000005d105d7220 */ /* 0x040fe20000400000 */
        /* <DEDUP_REMOVED lines=70> */
[----:B------:R-:W-:Y:S02]  /*8400*/  HADD2.F32 R0, -RZ, R0.H1_H1 ;  /* 0x30000000ff007230 */ /* 0x000fe40000004100 */
[C---:B------:R-:W-:Y:S01]  /*8410*/  FMUL R49, R16.reuse, R49 ;  /* 0x0000003110317220 */ /* 0x040fe20000400000 */
[--C-:B------:R-:W-:Y:S02]  /*8420*/  HADD2.F32 R157, -RZ, R4.reuse.H0_H0 ;  /* 0x20000004ff9d7230 */ /* 0x100fe40000004100 */
[----:B------:R-:W-:Y:S01]  /*8430*/  FMUL R52, R16, R52 ;  /* 0x0000003410347220 */ /* 0x000fe20000400000 */
[----:B------:R-:W-:Y:S01]  /*8440*/  HADD2.F32 R156, -RZ, R4.H1_H1 ;  /* 0x30000004ff9c7230 */ /* 0x000fe20000004100 */
[-C--:B------:R-:W-:Y:S01]  /*8450*/  F2FP.F16.E4M3.UNPACK_B R4, R168.reuse ;  /* 0x000000a8ff04723e */ /* 0x080fe200020006ff */
[----:B------:R-:W-:Y:S01]  /*8460*/  FFMA R97, R0, UR45, R97 ;  /* 0x0000002d00617c23 */ /* 0x000fe20008000061 */
[----:B------:R-:W-:Y:S01]  /*8470*/  F2FP.F16.E4M3.UNPACK_B R168, R168.H1 ;  /* 0x000000a8ffa8723e */ /* 0x000fe200030006ff */
[----:B------:R-:W-:Y:S02]  /*8480*/  HADD2.F32 R153, -RZ, R6.H0_H0 ;  /* 0x20000006ff997230 */ /* 0x000fe40000004100 */
[C---:B------:R-:W-:Y:S01]  /*8490*/  FMUL R53, R16.reuse, R53 ;  /* 0x0000003510357220 */ /* 0x040fe20000400000 */
[--C-:B------:R-:W-:Y:S02]  /*84a0*/  HADD2.F32 R165, -RZ, R4.reuse.H0_H0 ;  /* 0x20000004ffa57230 */ /* 0x100fe40000004100 */
[C---:B------:R-:W-:Y:S01]  /*84b0*/  FMUL R40, R16.reuse, R40 ;  /* 0x0000002810287220 */ /* 0x040fe20000400000 */
[----:B------:R-:W-:Y:S01]  /*84c0*/  HADD2.F32 R164, -RZ, R4.H1_H1 ;  /* 0x30000004ffa47230 */ /* 0x000fe20000004100 */
[----:B------:R-:W-:Y:S01]  /*84d0*/  F2FP.F16.E4M3.UNPACK_B R4, R176 ;  /* 0x000000b0ff04723e */ /* 0x000fe200020006ff */
[--C-:B------:R-:W-:Y:S02]  /*84e0*/  HADD2.F32 R167, -RZ, R168.reuse.H0_H0 ;  /* 0x200000a8ffa77230 */ /* 0x100fe40000004100 */
[C---:B------:R-:W-:Y:S01]  /*84f0*/  FMUL R41, R16.reuse, R41 ;  /* 0x0000002910297220 */ /* 0x040fe20000400000 */
[----:B------:R-:W-:Y:S02]  /*8500*/  HADD2.F32 R166, -RZ, R168.H1_H1 ;  /* 0x300000a8ffa67230 */ /* 0x000fe40000004100 */
[C---:B------:R-:W-:Y:S01]  /*8510*/  FMUL R44, R16.reuse, R44 ;  /* 0x0000002c102c7220 */ /* 0x040fe20000400000 */
[--C-:B------:R-:W-:Y:S02]  /*8520*/  HADD2.F32 R173, -RZ, R4.reuse.H0_H0 ;  /* 0x20000004ffad7230 */ /* 0x100fe40000004100 */
[C---:B------:R-:W-:Y:S01]  /*8530*/  FMUL R45, R16.reuse, R45 ;  /* 0x0000002d102d7220 */ /* 0x040fe20000400000 */
[----:B------:R-:W-:Y:S02]  /*8540*/  HADD2.F32 R172, -RZ, R4.H1_H1 ;  /* 0x30000004ffac7230 */ /* 0x000fe40000004100 */
[C---:B------:R-:W-:Y:S01]  /*8550*/  FMUL R32, R16.reuse, R32 ;  /* 0x0000002010207220 */ /* 0x040fe20000400000 */
[--C-:B------:R-:W-:Y:S02]  /*8560*/  HADD2.F32 R155, -RZ, R5.reuse.H0_H0 ;  /* 0x20000005ff9b7230 */ /* 0x100fe40000004100 */
[C---:B------:R-:W-:Y:S01]  /*8570*/  FMUL R33, R16.reuse, R33 ;  /* 0x0000002110217220 */ /* 0x040fe20000400000 */
[----:B------:R-:W-:Y:S01]  /*8580*/  HADD2.F32 R154, -RZ, R5.H1_H1 ;  /* 0x30000005ff9a7230 */ /* 0x000fe20000004100 */
[----:B------:R-:W-:Y:S01]  /*8590*/  F2FP.F16.E4M3.UNPACK_B R5, R161.H1 ;  /* 0x000000a1ff05723e */ /* 0x000fe200030006ff */
        /* <DEDUP_REMOVED lines=8> */
[C---:B------:R-:W-:Y:S01]  /*8620*/  FMUL R25, R16.reuse, R25 ;  /* 0x0000001910197220 */ /* 0x040fe20000400000 */
[C---:B------:R-:W-:Y:S01]  /*8630*/  FMUL R28, R16.reuse, R28 ;  /* 0x0000001c101c7220 */ /* 0x040fe20000400000 */
[C---:B------:R-:W-:Y:S01]  /*8640*/  FMUL R29, R16.reuse, R29 ;  /* 0x0000001d101d7220 */ /* 0x040fe20000400000 */
[--C-:B------:R-:W-:Y:S02]  /*8650*/  HADD2.F32 R151, -RZ, R152.reuse.H0_H0 ;  /* 0x20000098ff977230 */ /* 0x100fe40000004100 */
[C---:B------:R-:W-:Y:S01]  /*8660*/  FMUL R98, R16.reuse, R98 ;  /* 0x0000006210627220 */ /* 0x040fe20000400000 */
[--C-:B------:R-:W-:Y:S02]  /*8670*/  HADD2.F32 R171, -RZ, R5.reuse.H0_H0 ;  /* 0x20000005ffab7230 */ /* 0x100fe40000004100 */
[----:B------:R-:W-:Y:S01]  /*8680*/  FMUL R99, R16, R99 ;  /* 0x0000006310637220 */ /* 0x000fe20000400000 */
[----:B------:R-:W-:Y:S02]  /*8690*/  HADD2.F32 R150, -RZ, R152.H1_H1 ;  /* 0x30000098ff967230 */ /* 0x000fe40000004100 */
[----:B------:R-:W-:Y:S01]  /*86a0*/  FFMA R98, R13, UR45, R98 ;  /* 0x0000002d0d627c23 */ /* 0x000fe20008000062 */
[----:B------:R-:W-:Y:S01]  /*86b0*/  HADD2.F32 R152, -RZ, R6.H1_H1 ;  /* 0x30000006ff987230 */ /* 0x000fe20000004100 */
[----:B------:R-:W-:Y:S01]  /*86c0*/  F2FP.F16.E4M3.UNPACK_B R6, R161 ;  /* 0x000000a1ff06723e */ /* 0x000fe200020006ff */
[----:B------:R-:W-:Y:S02]  /*86d0*/  HADD2.F32 R170, -RZ, R5.H1_H1 ;  /* 0x30000005ffaa7230 */ /* 0x000fe40000004100 */
[----:B------:R-:W-:Y:S01]  /*86e0*/  FFMA R99, R12, UR45, R99 ;  /* 0x0000002d0c637c23 */ /* 0x000fe20008000063 */
[----:B------:R-:W-:Y:S01]  /*86f0*/  FFMA R100, R15, UR45, R100 ;  /* 0x0000002d0f647c23 */ /* 0x000fe20008000064 */
[----:B------:R-:W-:Y:S01]  /*8700*/  FFMA R101, R14, UR45, R101 ;  /* 0x0000002d0e657c23 */ /* 0x000fe20008000065 */
[--C-:B------:R-:W-:Y:S02]  /*8710*/  HADD2.F32 R161, -RZ, R6.reuse.H0_H0 ;  /* 0x20000006ffa17230 */ /* 0x100fe40000004100 */
[C---:B------:R-:W-:Y:S01]  /*8720*/  FMUL R102, R16.reuse, R102 ;  /* 0x0000006610667220 */ /* 0x040fe20000400000 */
[----:B------:R-:W-:Y:S01]  /*8730*/  HADD2.F32 R160, -RZ, R6.H1_H1 ;  /* 0x30000006ffa07230 */ /* 0x000fe20000004100 */
[----:B------:R-:W-:Y:S01]  /*8740*/  F2FP.F16.E4M3.UNPACK_B R6, R169 ;  /* 0x000000a9ff06723e */ /* 0x000fe200020006ff */
[C---:B------:R-:W-:Y:S01]  /*8750*/  FMUL R103, R16.reuse, R103 ;  /* 0x0000006710677220 */ /* 0x040fe20000400000 */
[----:B------:R-:W-:Y:S01]  /*8760*/  FFMA R102, R19, UR45, R102 ;  /* 0x0000002d13667c23 */ /* 0x000fe20008000066 */
[C---:B------:R-:W-:Y:S01]  /*8770*/  FMUL R90, R16.reuse, R90 ;  /* 0x0000005a105a7220 */ /* 0x040fe20000400000 */
[----:B------:R-:W-:Y:S01]  /*8780*/  FMUL R91, R16, R91 ;  /* 0x0000005b105b7220 */ /* 0x000fe20000400000 */
[--C-:B------:R-:W-:Y:S02]  /*8790*/  HADD2.F32 R169, -RZ, R6.reuse.H0_H0 ;  /* 0x20000006ffa97230 */ /* 0x100fe40000004100 */
[----:B------:R-:W-:Y:S01]  /*87a0*/  FFMA R103, R18, UR45, R103 ;  /* 0x0000002d12677c23 */ /* 0x000fe20008000067 */
[----:B------:R-:W-:Y:S02]  /*87b0*/  HADD2.F32 R168, -RZ, R6.H1_H1 ;  /* 0x30000006ffa87230 */ /* 0x000fe40000004100 */
[----:B------:R-:W-:Y:S01]  /*87c0*/  FFMA R88, R21, UR45, R88 ;  /* 0x0000002d15587c23 */ /* 0x000fe20008000058 */
[----:B------:R-:W-:Y:S01]  /*87d0*/  F2FP.F16.E4M3.UNPACK_B R176, R176.H1 ;  /* 0x000000b0ffb0723e */ /* 0x000fe200030006ff */
[----:B------:R-:W-:Y:S01]  /*87e0*/  LDTM.16dp32bit_t0_t15.x8 R4, tmem[UR4+0xa0] ;  /* 0x0000a004000479ee */ /* 0x000fe20008980000 */
[----:B------:R-:W1:Y:S01]  /*87f0*/  LDTM.16dp32bit_t16_t31.x8 R4, tmem[UR4+0xa8] ;  /* 0x0000a804000479ee */ /* 0x000e6200089a0000 */
[----:B------:R-:W-:Y:S01]  /*8800*/  NOP ;  /* 0x0000000000007918 */ /* 0x000fe20000000000 */
[----:B------:R-:W-:Y:S01]  /*8810*/  FFMA R89, R20, UR45, R89 ;  /* 0x0000002d14597c23 */ /* 0x000fe20008000059 */
[----:B------:R-:W-:Y:S01]  /*8820*/  UIADD3 UR4, UPT, UPT, UR5, 0x210, URZ ;  /* 0x0000021005047890 */ /* 0x000fe2000fffe0ff */
[----:B------:R-:W-:Y:S01]  /*8830*/  F2FP.SATFINITE.E4M3.F32.PACK_AB_MERGE_C R15, R103, R102, RZ ;  /* 0x00000066670f723e */ /* 0x000fe200048070ff */
[----:B------:R-:W-:Y:S01]  /*8840*/  FFMA R90, R23, UR45, R90 ;  /* 0x0000002d175a7c23 */ /* 0x000fe2000800005a */
[----:B------:R-:W-:Y:S01]  /*8850*/  FFMA R91, R22, UR45, R91 ;  /* 0x0000002d165b7c23 */ /* 0x000fe2000800005b */
[----:B------:R-:W-:Y:S01]  /*8860*/  UPRMT UR4, UR60, 0x654, UR4 ;  /* 0x000006543c047896 */ /* 0x000fe20008000004 */
[----:B------:R-:W-:Y:S01]  /*8870*/  F2FP.SATFINITE.E4M3.F32.PACK_AB_MERGE_C R15, R101, R100, R15 ;  /* 0x00000064650f723e */ /* 0x000fe2000480700f */
[----:B------:R-:W-:Y:S01]  /*8880*/  FFMA R92, R105, UR45, R92 ;  /* 0x0000002d695c7c23 */ /* 0x000fe2000800005c */
[----:B------:R-:W-:Y:S01]  /*8890*/  FFMA R93, R104, UR45, R93 ;  /* 0x0000002d685d7c23 */ /* 0x000fe2000800005d */
[----:B------:R-:W-:Y:S01]  /*88a0*/  F2FP.SATFINITE.E4M3.F32.PACK_AB_MERGE_C R20, R91, R90, RZ ;  /* 0x0000005a5b14723e */ /* 0x000fe200048070ff */
[--C-:B------:R-:W-:Y:S02]  /*88b0*/  HADD2.F32 R175, -RZ, R176.reuse.H0_H0 ;  /* 0x200000b0ffaf7230 */ /* 0x100fe40000004100 */
[C---:B------:R-:W-:Y:S01]  /*88c0*/  FMUL R94, R16.reuse, R94 ;  /* 0x0000005e105e7220 */ /* 0x040fe20000400000 */
[----:B------:R-:W-:Y:S01]  /*88d0*/  HADD2.F32 R174, -RZ, R176.H1_H1 ;  /* 0x300000b0ffae7230 */ /* 0x000fe20000004100 */
[----:B------:R-:W-:Y:S01]  /*88e0*/  F2FP.SATFINITE.E4M3.F32.PACK_AB_MERGE_C R20, R89, R88, R20 ;  /* 0x000000585914723e */ /* 0x000fe20004807014 */
[----:B-1----:R-:W-:Y:S01]  /*88f0*/  SYNCS.ARRIVE.TRANS64.RED.A1T0 RZ, [UR4], RZ ;  /* 0x000000ffffff79a7 */ /* 0x002fe20008100404 */
[----:B------:R-:W-:Y:S01]  /*8900*/  F2FP.F16.E4M3.UNPACK_B R176, R177 ;  /* 0x000000b1ffb0723e */ /* 0x000fe200020006ff */
[----:B------:R-:W-:Y:S01]  /*8910*/  FFMA R94, R107, UR45, R94 ;  /* 0x0000002d6b5e7c23 */ /* 0x000fe2000800005e */
[C---:B------:R-:W-:Y:S01]  /*8920*/  FMUL R95, R16.reuse, R95 ;  /* 0x0000005f105f7220 */ /* 0x040fe20000400000 */
[C---:B------:R-:W-:Y:S01]  /*8930*/  FMUL R82, R16.reuse, R82 ;  /* 0x0000005210527220 */ /* 0x040fe20000400000 */
[----:B------:R-:W-:Y:S01]  /*8940*/  FMUL R83, R16, R83 ;  /* 0x0000005310537220 */ /* 0x000fe20000400000 */
[--C-:B------:R-:W-:Y:S02]  /*8950*/  HADD2.F32 R3, -RZ, R176.reuse.H0_H0 ;  /* 0x200000b0ff037230 */ /* 0x100fe40000004100 */
[----:B------:R-:W-:Y:S01]  /*8960*/  FFMA R95, R106, UR45, R95 ;  /* 0x0000002d6a5f7c23 */ /* 0x000fe2000800005f */
[----:B------:R-:W-:Y:S01]  /*8970*/  FFMA R80, R109, UR45, R80 ;  /* 0x0000002d6d507c23 */ /* 0x000fe20008000050 */
[----:B------:R-:W-:Y:S01]  /*8980*/  FFMA R81, R108, UR45, R81 ;  /* 0x0000002d6c517c23 */ /* 0x000fe20008000051 */
[----:B------:R-:W-:Y:S01]  /*8990*/  HADD2.F32 R0, -RZ, R176.H1_H1 ;  /* 0x300000b0ff007230 */ /* 0x000fe20000004100 */
[----:B------:R-:W-:Y:S01]  /*89a0*/  F2FP.SATFINITE.E4M3.F32.PACK_AB_MERGE_C R176, R99, R98, RZ ;  /* 0x0000006263b0723e */ /* 0x000fe200048070ff */
[----:B------:R-:W-:Y:S01]  /*89b0*/  FFMA R82, R111, UR45, R82 ;  /* 0x0000002d6f527c23 */ /* 0x000fe20008000052 */
[----:B------:R-:W-:Y:S01]  /*89c0*/  F2FP.SATFINITE.E4M3.F32.PACK_AB_MERGE_C R21, R95, R94, RZ ;  /* 0x0000005e5f15723e */ /* 0x000fe200048070ff */
[----:B------:R-:W-:Y:S01]  /*89d0*/  FFMA R83, R110, UR45, R83 ;  /* 0x0000002d6e537c23 */ /* 0x000fe20008000053 */
[----:B------:R-:W-:Y:S01]  /*89e0*/  F2FP.SATFINITE.E4M3.F32.PACK_AB_MERGE_C R14, R97, R96, R176 ;  /* 0x00000060610e723e */ /* 0x000fe200048070b0 */
[----:B------:R-:W-:Y:S01]  /*89f0*/  FFMA R84, R113, UR45, R84 ;  /* 0x0000002d71547c23 */ /* 0x000fe20008000054 */
[----:B------:R-:W-:Y:S01]  /*8a00*/  F2FP.SATFINITE.E4M3.F32.PACK_AB_MERGE_C R21, R93, R92, R21 ;  /* 0x0000005c5d15723e */ /* 0x000fe20004807015 */
[----:B------:R-:W-:Y:S01]  /*8a10*/  FFMA R85, R112, UR45, R85 ;  /* 0x0000002d70557c23 */ /* 0x000fe20008000055 */
[----:B------:R-:W-:Y:S01]  /*8a20*/  F2FP.SATFINITE.E4M3.F32.PACK_AB_MERGE_C R19, R83, R82, RZ ;  /* 0x000000525313723e */ /* 0x000fe200048070ff */
[----:B------:R1:W-:Y:S01]  /*8a30*/  STS.64 [R182+UR63+0x2f00], R14 ;  /* 0x002f000eb6007988 */ /* 0x0003e20008000a3f */
[C---:B------:R-:W-:Y:S01]  /*8a40*/  FMUL R4, R16.reuse, R4 ;  /* 0x0000000410047220 */ /* 0x040fe20000400000 */
[C---:B------:R-:W-:Y:S01]  /*8a50*/  FMUL R5, R16.reuse, R5 ;  /* 0x0000000510057220 */ /* 0x040fe20000400000 */
[C---:B------:R-:W-:Y:S01]  /*8a60*/  FMUL R6, R16.reuse, R6 ;  /* 0x0000000610067220 */ /* 0x040fe20000400000 */
[C---:B------:R-:W-:Y:S01]  /*8a70*/  FMUL R7, R16.reuse, R7 ;  /* 0x0000000710077220 */ /* 0x040fe20000400000 */
[C---:B------:R-:W-:Y:S01]  /*8a80*/  FMUL R8, R16.reuse, R8 ;  /* 0x0000000810087220 */ /* 0x040fe20000400000 */
[----:B------:R3:W-:Y:S01]  /*8a90*/  STS.64 [R182+UR63+0x3300], R20 ;  /* 0x00330014b6007988 */ /* 0x0007e20008000a3f */
[C---:B------:R-:W-:Y:S01]  /*8aa0*/  FMUL R9, R16.reuse, R9 ;  /* 0x0000000910097220 */ /* 0x040fe20000400000 */
[C---:B------:R-:W-:Y:S01]  /*8ab0*/  FMUL R86, R16.reuse, R86 ;  /* 0x0000005610567220 */ /* 0x040fe20000400000 */
[C---:B------:R-:W-:Y:S01]  /*8ac0*/  FMUL R87, R16.reuse, R87 ;  /* 0x0000005710577220 */ /* 0x040fe20000400000 */
[C---:B------:R-:W-:Y:S01]  /*8ad0*/  FMUL R74, R16.reuse, R74 ;  /* 0x0000004a104a7220 */ /* 0x040fe20000400000 */
[----:B------:R-:W-:Y:S01]  /*8ae0*/  FMUL R75, R16, R75 ;  /* 0x0000004b104b7220 */ /* 0x000fe20000400000 */
[----:B------:R-:W-:Y:S01]  /*8af0*/  FFMA R86, R115, UR45, R86 ;  /* 0x0000002d73567c23 */ /* 0x000fe20008000056 */
[----:B------:R-:W-:Y:S01]  /*8b00*/  FFMA R87, R114, UR45, R87 ;  /* 0x0000002d72577c23 */ /* 0x000fe20008000057 */
[----:B------:R-:W-:Y:S01]  /*8b10*/  FFMA R72, R117, UR45, R72 ;  /* 0x0000002d75487c23 */ /* 0x000fe20008000048 */
[----:B------:R-:W-:Y:S01]  /*8b20*/  FFMA R73, R116, UR45, R73 ;  /* 0x0000002d74497c23 */ /* 0x000fe20008000049 */
[----:B------:R-:W-:Y:S01]  /*8b30*/  FFMA R74, R119, UR45, R74 ;  /* 0x0000002d774a7c23 */ /* 0x000fe2000800004a */
[----:B------:R-:W-:Y:S01]  /*8b40*/  FFMA R75, R118, UR45, R75 ;  /* 0x0000002d764b7c23 */ /* 0x000fe2000800004b */
[----:B------:R-:W-:Y:S01]  /*8b50*/  FFMA R76, R121, UR45, R76 ;  /* 0x0000002d794c7c23 */ /* 0x000fe2000800004c */
[----:B------:R-:W-:Y:S01]  /*8b60*/  FFMA R77, R120, UR45, R77 ;  /* 0x0000002d784d7c23 */ /* 0x000fe2000800004d */
[----:B------:R-:W-:Y:S01]  /*8b70*/  F2FP.SATFINITE.E4M3.F32.PACK_AB_MERGE_C R22, R87, R86, RZ ;  /* 0x000000565716723e */ /* 0x000fe200048070ff */
[C---:B------:R-:W-:Y:S01]  /*8b80*/  FMUL R78, R16.reuse, R78 ;  /* 0x0000004e104e7220 */ /* 0x040fe20000400000 */
[----:B------:R-:W-:Y:S01]  /*8b90*/  F2FP.SATFINITE.E4M3.F32.PACK_AB_MERGE_C R23, R75, R74, RZ ;  /* 0x0000004a4b17723e */ /* 0x000fe200048070ff */
[C---:B------:R-:W-:Y:S01]  /*8ba0*/  FMUL R79, R16.reuse, R79 ;  /* 0x0000004f104f7220 */ /* 0x040fe20000400000 */
[C---:B------:R-:W-:Y:S01]  /*8bb0*/  FMUL R66, R16.reuse, R66 ;  /* 0x0000004210427220 */ /* 0x040fe20000400000 */
[----:B------:R-:W-:Y:S01]  /*8bc0*/  FFMA R78, R123, UR45, R78 ;  /* 0x0000002d7b4e7c23 */ /* 0x000fe2000800004e */
[----:B------:R-:W-:Y:S01]  /*8bd0*/  FMUL R67, R16, R67 ;  /* 0x0000004310437220 */ /* 0x000fe20000400000 */
[----:B-1----:R-:W-:Y:S01]  /*8be0*/  F2FP.SATFINITE.E4M3.F32.PACK_AB_MERGE_C R15, R85, R84, R22 ;  /* 0x00000054550f723e */ /* 0x002fe20004807016 */
[----:B------:R-:W-:Y:S01]  /*8bf0*/  FFMA R79, R122, UR45, R79 ;  /* 0x0000002d7a4f7c23 */ /* 0x000fe2000800004f */
[----:B------:R-:W-:Y:S01]  /*8c00*/  F2FP.SATFINITE.E4M3.F32.PACK_AB_MERGE_C R14, R81, R80, R19 ;  /* 0x00000050510e723e */ /* 0x000fe20004807013 */
[----:B------:R-:W-:Y:S01]  /*8c10*/  FFMA R64, R125, UR45, R64 ;  /* 0x0000002d7d407c23 */ /* 0x000fe20008000040 */
[----:B------:R-:W-:Y:S01]  /*8c20*/  FFMA R65, R124, UR45, R65 ;  /* 0x0000002d7c417c23 */ /* 0x000fe20008000041 */
[----:B------:R-:W-:Y:S01]  /*8c30*/  FFMA R66, R127, UR45, R66 ;  /* 0x0000002d7f427c23 */ /* 0x000fe20008000042 */
[----:B---3--:R-:W-:Y:S01]  /*8c40*/  F2FP.SATFINITE.E4M3.F32.PACK_AB_MERGE_C R20, R73, R72, R23 ;  /* 0x000000484914723e */ /* 0x008fe20004807017 */
[----:B------:R1:W-:Y:S01]  /*8c50*/  STS.64 [R182+UR63+0x3700], R14 ;  /* 0x0037000eb6007988 */ /* 0x0003e20008000a3f */
[----:B------:R-:W-:Y:S01]  /*8c60*/  F2FP.SATFINITE.E4M3.F32.PACK_AB_MERGE_C R21, R79, R78, RZ ;  /* 0x0000004e4f15723e */ /* 0x000fe200048070ff */
[----:B------:R-:W-:Y:S01]  /*8c70*/  FFMA R67, R126, UR45, R67 ;  /* 0x0000002d7e437c23 */ /* 0x000fe20008000043 */
[----:B------:R-:W-:Y:S01]  /*8c80*/  FFMA R68, R129, UR45, R68 ;  /* 0x0000002d81447c23 */ /* 0x000fe20008000044 */
[----:B------:R-:W-:Y:S01]  /*8c90*/  FFMA R69, R128, UR45, R69 ;  /* 0x0000002d80457c23 */ /* 0x000fe20008000045 */
[----:B------:R-:W-:Y:S01]  /*8ca0*/  F2FP.SATFINITE.E4M3.F32.PACK_AB_MERGE_C R21, R77, R76, R21 ;  /* 0x0000004c4d15723e */ /* 0x000fe20004807015 */
[C---:B------:R-:W-:Y:S01]  /*8cb0*/  FMUL R70, R16.reuse, R70 ;  /* 0x0000004610467220 */ /* 0x040fe20000400000 */
[----:B------:R-:W-:Y:S01]  /*8cc0*/  F2FP.SATFINITE.E4M3.F32.PACK_AB_MERGE_C R22, R67, R66, RZ ;  /* 0x000000424316723e */ /* 0x000fe200048070ff */
[C---:B------:R-:W-:Y:S01]  /*8cd0*/  FMUL R71, R16.reuse, R71 ;  /* 0x0000004710477220 */ /* 0x040fe20000400000 */
[----:B------:R-:W-:Y:S01]  /*8ce0*/  FMUL R58, R16, R58 ;  /* 0x0000003a103a7220 */ /* 0x000fe20000400000 */
[----:B------:R3:W-:Y:S01]  /*8cf0*/  STS.64 [R182+UR63+0x3b00], R20 ;  /* 0x003b0014b6007988 */ /* 0x0007e20008000a3f */
[----:B------:R-:W-:Y:S01]  /*8d00*/  F2FP.SATFINITE.E4M3.F32.PACK_AB_MERGE_C R22, R65, R64, R22 ;  /* 0x000000404116723e */ /* 0x000fe20004807016 */
[----:B------:R-:W-:Y:S01]  /*8d10*/  FFMA R70, R131, UR45, R70 ;  /* 0x0000002d83467c23 */ /* 0x000fe20008000046 */
[----:B------:R-:W-:Y:S01]  /*8d20*/  FFMA R71, R130, UR45, R71 ;  /* 0x0000002d82477c23 */ /* 0x000fe20008000047 */
[----:B------:R-:W-:Y:S01]  /*8d30*/  FFMA R56, R133, UR45, R56 ;  /* 0x0000002d85387c23 */ /* 0x000fe20008000038 */
[----:B------:R-:W-:Y:S01]  /*8d40*/  FFMA R57, R132, UR45, R57 ;  /* 0x0000002d84397c23 */ /* 0x000fe20008000039 */
[----:B------:R-:W-:Y:S01]  /*8d50*/  FFMA R58, R135, UR45, R58 ;  /* 0x0000002d873a7c23 */ /* 0x000fe2000800003a */
[C---:B------:R-:W-:Y:S01]  /*8d60*/  FMUL R59, R16.reuse, R59 ;  /* 0x0000003b103b7220 */ /* 0x040fe20000400000 */
[----:B------:R-:W-:Y:S01]  /*8d70*/  F2FP.SATFINITE.E4M3.F32.PACK_AB_MERGE_C R23, R71, R70, RZ ;  /* 0x000000464717723e */ /* 0x000fe200048070ff */
[C---:B------:R-:W-:Y:S01]  /*8d80*/  FMUL R62, R16.reuse, R62 ;  /* 0x0000003e103e7220 */ /* 0x040fe20000400000 */
[----:B------:R-:W-:Y:S01]  /*8d90*/  FMUL R63, R16, R63 ;  /* 0x0000003f103f7220 */ /* 0x000fe20000400000 */
[----:B------:R-:W-:Y:S01]  /*8da0*/  FFMA R59, R134, UR45, R59 ;  /* 0x0000002d863b7c23 */ /* 0x000fe2000800003b */
[----:B------:R-:W-:Y:S01]  /*8db0*/  F2FP.SATFINITE.E4M3.F32.PACK_AB_MERGE_C R23, R69, R68, R23 ;  /* 0x000000444517723e */ /* 0x000fe20004807017 */
[----:B------:R-:W-:Y:S01]  /*8dc0*/  FFMA R60, R137, UR45, R60 ;  /* 0x0000002d893c7c23 */ /* 0x000fe2000800003c */
[----:B------:R-:W-:Y:S01]  /*8dd0*/  FFMA R61, R136, UR45, R61 ;  /* 0x0000002d883d7c23 */ /* 0x000fe2000800003d */
[----:B------:R-:W-:Y:S01]  /*8de0*/  FFMA R62, R139, UR45, R62 ;  /* 0x0000002d8b3e7c23 */ /* 0x000fe2000800003e */
[----:B------:R-:W-:Y:S01]  /*8df0*/  F2FP.SATFINITE.E4M3.F32.PACK_AB_MERGE_C R104, R59, R58, RZ ;  /* 0x0000003a3b68723e */ /* 0x000fe200048070ff */
[----:B------:R2:W-:Y:S01]  /*8e00*/  STS.64 [R182+UR63+0x3f00], R22 ;  /* 0x003f0016b6007988 */ /* 0x0005e20008000a3f */
[----:B------:R-:W-:Y:S01]  /*8e10*/  FFMA R63, R138, UR45, R63 ;  /* 0x0000002d8a3f7c23 */ /* 0x000fe2000800003f */
[----:B------:R-:W-:Y:S01]  /*8e20*/  FFMA R48, R141, UR45, R48 ;  /* 0x0000002d8d307c23 */ /* 0x000fe20008000030 */
[----:B------:R-:W-:Y:S01]  /*8e30*/  F2FP.SATFINITE.E4M3.F32.PACK_AB_MERGE_C R104, R57, R56, R104 ;  /* 0x000000383968723e */ /* 0x000fe20004807068 */
        /* <DEDUP_REMOVED lines=10> */
[----:B------:R-:W-:Y:S01]  /*8ee0*/  FFMA R54, R147, UR45, R54 ;  /* 0x0000002d93367c23 */ /* 0x000fe20008000036 */
[----:B------:R2:W-:Y:S01]  /*8ef0*/  STS.64 [R182+UR63+0x4300], R104 ;  /* 0x00430068b6007988 */ /* 0x0005e20008000a3f */
[----:B------:R-:W-:Y:S01]  /*8f00*/  F2FP.SATFINITE.E4M3.F32.PACK_AB_MERGE_C R19, R51, R50, RZ ;  /* 0x000000323313723e */ /* 0x000fe200048070ff */
[C---:B------:R-:W-:Y:S01]  /*8f10*/  FMUL R55, R16.reuse, R55 ;  /* 0x0000003710377220 */ /* 0x040fe20000400000 */
[C---:B------:R-:W-:Y:S01]  /*8f20*/  FMUL R42, R16.reuse, R42 ;  /* 0x0000002a102a7220 */ /* 0x040fe20000400000 */
[----:B------:R-:W-:Y:S01]  /*8f30*/  FMUL R43, R16, R43 ;  /* 0x0000002b102b7220 */ /* 0x000fe20000400000 */
[----:B-1----:R-:W-:Y:S01]  /*8f40*/  F2FP.SATFINITE.E4M3.F32.PACK_AB_MERGE_C R14, R49, R48, R19 ;  /* 0x00000030310e723e */ /* 0x002fe20004807013 */
[----:B------:R-:W-:Y:S01]  /*8f50*/  FFMA R55, R146, UR45, R55 ;  /* 0x0000002d92377c23 */ /* 0x000fe20008000037 */
[----:B------:R-:W-:Y:S01]  /*8f60*/  FFMA R40, R149, UR45, R40 ;  /* 0x0000002d95287c23 */ /* 0x000fe20008000028 */
[----:B------:R-:W-:Y:S01]  /*8f70*/  FFMA R41, R148, UR45, R41 ;  /* 0x0000002d94297c23 */ /* 0x000fe20008000029 */
[----:B------:R-:W-:Y:S01]  /*8f80*/  FFMA R42, R151, UR45, R42 ;  /* 0x0000002d972a7c23 */ /* 0x000fe2000800002a */
[----:B------:R-:W-:Y:S01]  /*8f90*/  FMUL R46, R16, R46 ;  /* 0x0000002e102e7220 */ /* 0x000fe20000400000 */
[----:B------:R-:W-:Y:S01]  /*8fa0*/  FFMA R43, R150, UR45, R43 ;  /* 0x0000002d962b7c23 */ /* 0x000fe2000800002b */
[----:B------:R-:W-:Y:S01]  /*8fb0*/  FMUL R47, R16, R47 ;  /* 0x0000002f102f7220 */ /* 0x000fe20000400000 */
        /* <DEDUP_REMOVED lines=25> */
[----:B------:R-:W-:Y:S01]  /*9150*/  F2FP.F16.E4M3.UNPACK_B R177, R177.H1 ;  /* 0x000000b1ffb1723e */ /* 0x000fe200030006ff */
[----:B------:R-:W-:Y:S01]  /*9160*/  FFMA R29, R168, UR45, R29 ;  /* 0x0000002da81d7c23 */ /* 0x000fe2000800001d */
[----:B------:R-:W-:Y:S01]  /*9170*/  FFMA R30, R171, UR45, R30 ;  /* 0x0000002dab1e7c23 */ /* 0x000fe2000800001e */
[----:B------:R-:W-:Y:S01]  /*9180*/  FFMA R31, R170, UR45, R31 ;  /* 0x0000002daa1f7c23 */ /* 0x000fe2000800001f */
[----:B------:R-:W-:Y:S01]  /*9190*/  FFMA R4, R173, UR45, R4 ;  /* 0x0000002dad047c23 */ /* 0x000fe20008000004 */
[----:B------:R-:W-:Y:S01]  /*91a0*/  FFMA R5, R172, UR45, R5 ;  /* 0x0000002dac057c23 */ /* 0x000fe20008000005 */
[--C-:B------:R-:W-:Y:S02]  /*91b0*/  HADD2.F32 R13, -RZ, R177.reuse.H0_H0 ;  /* 0x200000b1ff0d7230 */ /* 0x100fe40000004100 */
[----:B------:R-:W-:Y:S01]  /*91c0*/  FFMA R6, R175, UR45, R6 ;  /* 0x0000002daf067c23 */ /* 0x000fe20008000006 */
[----:B------:R-:W-:Y:S02]  /*91d0*/  HADD2.F32 R12, -RZ, R177.H1_H1 ;  /* 0x300000b1ff0c7230 */ /* 0x000fe40000004100 */
[----:B------:R-:W-:Y:S01]  /*91e0*/  FMUL R10, R16, R10 ;  /* 0x0000000a100a7220 */ /* 0x000fe20000400000 */
[----:B------:R-:W-:Y:S01]  /*91f0*/  FFMA R7, R174, UR45, R7 ;  /* 0x0000002dae077c23 */ /* 0x000fe20008000007 */
[----:B------:R-:W-:Y:S01]  /*9200*/  FMUL R11, R16, R11 ;  /* 0x0000000b100b7220 */ /* 0x000fe20000400000 */
[----:B------:R-:W-:Y:S01]  /*9210*/  FFMA R8, R3, UR45, R8 ;  /* 0x0000002d03087c23 */ /* 0x000fe20008000008 */
[----:B------:R-:W-:Y:S01]  /*9220*/  FFMA R9, R0, UR45, R9 ;  /* 0x0000002d00097c23 */ /* 0x000fe20008000009 */
[----:B------:R-:W-:Y:S01]  /*9230*/  FFMA R10, R13, UR45, R10 ;  /* 0x0000002d0d0a7c23 */ /* 0x000fe2000800000a */
[----:B------:R-:W-:Y:S01]  /*9240*/  FFMA R11, R12, UR45, R11 ;  /* 0x0000002d0c0b7c23 */ /* 0x000fe2000800000b */
[----:B------:R-:W-:Y:S01]  /*9250*/  F2FP.SATFINITE.E4M3.F32.PACK_AB_MERGE_C R3, R7, R6, RZ ;  /* 0x000000060703723e */ /* 0x000fe200048070ff */
[----:B------:R-:W-:Y:S01]  /*9260*/  UIADD3 UR44, UPT, UPT, UR44, 0x1, URZ ;  /* 0x000000012c2c7890 */ /* 0x000fe2000fffe0ff */
[----:B------:R-:W-:Y:S01]  /*9270*/  F2FP.SATFINITE.E4M3.F32.PACK_AB_MERGE_C R15, R55, R54, RZ ;  /* 0x00000036370f723e */ /* 0x000fe200048070ff */
[----:B------:R-:W-:Y:S01]  /*9280*/  BSSY.RECONVERGENT B0, `(.L_x_128) ;  /* 0x000005a000007945 */ /* 0x000fe20003800200 */
[----:B---3--:R-:W-:Y:S02]  /*9290*/  F2FP.SATFINITE.E4M3.F32.PACK_AB_MERGE_C R20, R43, R42, RZ ;  /* 0x0000002a2b14723e */ /* 0x008fe400048070ff */
[----:B------:R-:W-:Y:S02]  /*92a0*/  F2FP.SATFINITE.E4M3.F32.PACK_AB_MERGE_C R21, R47, R46, RZ ;  /* 0x0000002e2f15723e */ /* 0x000fe400048070ff */
[----:B--2---:R-:W-:Y:S02]  /*92b0*/  F2FP.SATFINITE.E4M3.F32.PACK_AB_MERGE_C R22, R35, R34, RZ ;  /* 0x000000222316723e */ /* 0x004fe400048070ff */
[----:B------:R-:W-:Y:S02]  /*92c0*/  F2FP.SATFINITE.E4M3.F32.PACK_AB_MERGE_C R23, R39, R38, RZ ;  /* 0x000000262717723e */ /* 0x000fe400048070ff */
[----:B------:R-:W-:Y:S02]  /*92d0*/  F2FP.SATFINITE.E4M3.F32.PACK_AB_MERGE_C R26, R27, R26, RZ ;  /* 0x0000001a1b1a723e */ /* 0x000fe400048070ff */
[----:B------:R-:W-:Y:S02]  /*92e0*/  F2FP.SATFINITE.E4M3.F32.PACK_AB_MERGE_C R30, R31, R30, RZ ;  /* 0x0000001e1f1e723e */ /* 0x000fe400048070ff */
[----:B------:R-:W-:Y:S02]  /*92f0*/  F2FP.SATFINITE.E4M3.F32.PACK_AB_MERGE_C R10, R11, R10, RZ ;  /* 0x0000000a0b0a723e */ /* 0x000fe400048070ff */
[----:B------:R-:W-:Y:S02]  /*9300*/  F2FP.SATFINITE.E4M3.F32.PACK_AB_MERGE_C R4, R5, R4, R3 ;  /* 0x000000040504723e */ /* 0x000fe40004807003 */
[----:B------:R-:W-:Y:S02]  /*9310*/  F2FP.SATFINITE.E4M3.F32.PACK_AB_MERGE_C R15, R53, R52, R15 ;  /* 0x00000034350f723e */ /* 0x000fe4000480700f */
[----:B------:R-:W-:Y:S02]  /*9320*/  F2FP.SATFINITE.E4M3.F32.PACK_AB_MERGE_C R20, R41, R40, R20 ;  /* 0x000000282914723e */ /* 0x000fe40004807014 */
[----:B------:R-:W-:Y:S01]  /*9330*/  F2FP.SATFINITE.E4M3.F32.PACK_AB_MERGE_C R21, R45, R44, R21 ;  /* 0x0000002c2d15723e */ /* 0x000fe20004807015 */
[----:B------:R1:W-:Y:S01]  /*9340*/  STS.64 [R182+UR63+0x4700], R14 ;  /* 0x0047000eb6007988 */ /* 0x0003e20008000a3f */
[----:B------:R-:W-:Y:S02]  /*9350*/  F2FP.SATFINITE.E4M3.F32.PACK_AB_MERGE_C R22, R33, R32, R22 ;  /* 0x000000202116723e */ /* 0x000fe40004807016 */
[----:B------:R-:W-:Y:S02]  /*9360*/  F2FP.SATFINITE.E4M3.F32.PACK_AB_MERGE_C R23, R37, R36, R23 ;  /* 0x000000242517723e */ /* 0x000fe40004807017 */
[----:B------:R-:W-:Y:S01]  /*9370*/  F2FP.SATFINITE.E4M3.F32.PACK_AB_MERGE_C R6, R25, R24, R26 ;  /* 0x000000181906723e */ /* 0x000fe2000480701a */
[----:B------:R1:W-:Y:S01]  /*9380*/  STS.64 [R182+UR63+0x4b00], R20 ;  /* 0x004b0014b6007988 */ /* 0x0003e20008000a3f */
[----:B------:R-:W-:Y:S02]  /*9390*/  F2FP.SATFINITE.E4M3.F32.PACK_AB_MERGE_C R7, R29, R28, R30 ;  /* 0x0000001c1d07723e */ /* 0x000fe4000480701e */
[----:B------:R-:W-:Y:S03]  /*93a0*/  F2FP.SATFINITE.E4M3.F32.PACK_AB_MERGE_C R5, R9, R8, R10 ;  /* 0x000000080905723e */ /* 0x000fe6000480700a */
[----:B------:R1:W-:Y:S06]  /*93b0*/  STS.64 [R182+UR63+0x4f00], R22 ;  /* 0x004f0016b6007988 */ /* 0x0003ec0008000a3f */
[----:B------:R1:W-:Y:S06]  /*93c0*/  STS.64 [R182+UR63+0x5300], R6 ;  /* 0x00530006b6007988 */ /* 0x0003ec0008000a3f */
[----:B------:R1:W-:Y:S01]  /*93d0*/  STS.64 [R182+UR63+0x5700], R4 ;  /* 0x00570004b6007988 */ /* 0x0003e20008000a3f */
[----:B------:R-:W-:Y:S01]  /*93e0*/  @!PT LDS RZ, [RZ] ;  /* 0x00000000fffff984 */ /* 0x000fe20000000800 */
[----:B------:R-:W-:Y:S01]  /*93f0*/  @!PT LDS RZ, [RZ] ;  /* 0x00000000fffff984 */ /* 0x000fe20000000800 */
[----:B------:R-:W-:Y:S01]  /*9400*/  @!PT LDS RZ, [RZ] ;  /* 0x00000000fffff984 */ /* 0x000fe20000000800 */
[----:B------:R-:W-:Y:S01]  /*9410*/  @!PT LDS RZ, [RZ] ;  /* 0x00000000fffff984 */ /* 0x000fe20000000800 */
[----:B------:R2:W-:Y:S06]  /*9420*/  MEMBAR.ALL.CTA ;  /* 0x0000000000007992 */ /* 0x0005ec0000008000 */
[----:B--2---:R-:W2:Y:S02]  /*9430*/  FENCE.VIEW.ASYNC.S ;  /* 0x00000000000073c6 */ /* 0x004ea40000000000 */
[----:B--2---:R-:W-:Y:S06]  /*9440*/  BAR.SYNC.DEFER_BLOCKING 0x1, 0x80 ;  /* 0x0042000000007b1d */ /* 0x004fec0000010000 */
[----:B------:R-:W-:Y:S05]  /*9450*/  @P0 BRA `(.L_x_129) ;  /* 0x0000000000f00947 */ /* 0x000fea0003800000 */
[----:B------:R-:W2:Y:S01]  /*9460*/  LDCU.64 UR70, c[0x0][0x348] ;  /* 0x00006900ff4677ac */ /* 0x000ea20008000a00 */
[----:B------:R-:W-:Y:S02]  /*9470*/  UIMAD UR21, UR58, 0xb0, URZ ;  /* 0x000000b03a1578a4 */ /* 0x000fe4000f8e02ff */
[----:B------:R-:W-:Y:S02]  /*9480*/  USHF.L.U32 UR22, UR59, 0x6, URZ ;  /* 0x000000063b167899 */ /* 0x000fe400080006ff */
[----:B------:R-:W-:Y:S01]  /*9490*/  UIADD3 UR20, UPT, UPT, UR63, 0x2f00, URZ ;  /* 0x00002f003f147890 */ /* 0x000fe2000fffe0ff */
[----:B------:R-:W-:Y:S01]  /*94a0*/  UMOV UR23, UR36 ;  /* 0x0000002400177c82 */ /* 0x000fe20008000000 */
[----:B------:R-:W-:Y:S02]  /*94b0*/  UIADD3 UR16, UPT, UPT, UR63, 0x3300, URZ ;  /* 0x000033003f107890 */ /* 0x000fe4000fffe0ff */
[----:B------:R-:W-:Y:S01]  /*94c0*/  UIADD3 UR17, UPT, UPT, UR21, 0x10, URZ ;  /* 0x0000001015117890 */ /* 0x000fe2000fffe0ff */
[----:B------:R-:W-:Y:S01]  /*94d0*/  UMOV UR19, UR36 ;  /* 0x0000002400137c82 */ /* 0x000fe20008000000 */
[----:B------:R-:W-:Y:S01]  /*94e0*/  UMOV UR18, UR22 ;  /* 0x0000001600127c82 */ /* 0x000fe20008000000 */
[----:B------:R-:W-:Y:S02]  /*94f0*/  UIADD3 UR12, UPT, UPT, UR63, 0x3700, URZ ;  /* 0x000037003f0c7890 */ /* 0x000fe4000fffe0ff */
[----:B--2---:R-:W-:Y:S02]  /*9500*/  UIADD3 UR76, UP0, UPT, UR70, 0x680, URZ ;  /* 0x00000680464c7890 */ /* 0x004fe4000ff1e0ff */
[----:B------:R-:W-:Y:S02]  /*9510*/  UIADD3 UR13, UPT, UPT, UR21, 0x20, URZ ;  /* 0x00000020150d7890 */ /* 0x000fe4000fffe0ff */
[----:B------:R-:W-:Y:S01]  /*9520*/  UIADD3.X UR77, UPT, UPT, URZ, UR71, URZ, UP0, !UPT ;  /* 0x00000047ff4d7290 */ /* 0x000fe200087fe4ff */
[----:B------:R-:W-:Y:S01]  /*9530*/  UMOV UR15, UR36 ;  /* 0x00000024000f7c82 */ /* 0x000fe20008000000 */
[----:B------:R-:W-:Y:S01]  /*9540*/  UMOV UR14, UR22 ;  /* 0x00000016000e7c82 */ /* 0x000fe20008000000 */
[----:B------:R-:W-:Y:S02]  /*9550*/  UIADD3 UR8, UPT, UPT, UR63, 0x3b00, URZ ;  /* 0x00003b003f087890 */ /* 0x000fe4000fffe0ff */
[----:B------:R-:W-:Y:S01]  /*9560*/  UIADD3 UR9, UPT, UPT, UR21, 0x30, URZ ;  /* 0x0000003015097890 */ /* 0x000fe2000fffe0ff */
[----:B------:R-:W-:Y:S03]  /*9570*/  UMOV UR11, UR36 ;  /* 0x00000024000b7c82 */ /* 0x000fe60008000000 */
[----:B------:R2:W-:Y:S01]  /*9580*/  UTMASTG.3D [UR20], [UR76] ;  /* 0x000000144c0073b5 */ /* 0x0005e20008010000 */
[----:B------:R-:W-:Y:S01]  /*9590*/  UMOV UR10, UR22 ;  /* 0x00000016000a7c82 */ /* 0x000fe20008000000 */
[----:B------:R-:W-:Y:S02]  /*95a0*/  UIADD3 UR4, UPT, UPT, UR63, 0x3f00, URZ ;  /* 0x00003f003f047890 */ /* 0x000fe4000fffe0ff */
[----:B------:R-:W-:Y:S01]  /*95b0*/  UIADD3 UR5, UPT, UPT, UR21, 0x40, URZ ;  /* 0x0000004015057890 */ /* 0x000fe2000fffe0ff */
[----:B------:R-:W-:Y:S01]  /*95c0*/  UMOV UR7, UR36 ;  /* 0x0000002400077c82 */ /* 0x000fe20008000000 */
[----:B------:R-:W-:Y:S01]  /*95d0*/  UMOV UR6, UR22 ;  /* 0x0000001600067c82 */ /* 0x000fe20008000000 */
[----:B------:R2:W-:Y:S01]  /*95e0*/  UTMASTG.3D [UR16], [UR76] ;  /* 0x000000104c0073b5 */ /* 0x0005e20008010000 */
[----:B------:R-:W-:Y:S02]  /*95f0*/  UIADD3 UR24, UPT, UPT, UR63, 0x4300, URZ ;  /* 0x000043003f187890 */ /* 0x000fe4000fffe0ff */
[----:B------:R-:W-:Y:S01]  /*9600*/  UIADD3 UR25, UPT, UPT, UR21, 0x50, URZ ;  /* 0x0000005015197890 */ /* 0x000fe2000fffe0ff */
[----:B------:R-:W-:Y:S01]  /*9610*/  UMOV UR27, UR36 ;  /* 0x00000024001b7c82 */ /* 0x000fe20008000000 */
[----:B------:R-:W-:Y:S01]  /*9620*/  UMOV UR26, UR22 ;  /* 0x00000016001a7c82 */ /* 0x000fe20008000000 */
[----:B------:R-:W-:Y:S01]  /*9630*/  UIADD3 UR28, UPT, UPT, UR63, 0x4700, URZ ;  /* 0x000047003f1c7890 */ /* 0x000fe2000fffe0ff */
[----:B------:R2:W-:Y:S01]  /*9640*/  UTMASTG.3D [UR12], [UR76] ;  /* 0x0000000c4c0073b5 */ /* 0x0005e20008010000 */
[----:B------:R-:W-:Y:S01]  /*9650*/  UIADD3 UR29, UPT, UPT, UR21, 0x60, URZ ;  /* 0x00000060151d7890 */ /* 0x000fe2000fffe0ff */
[----:B------:R-:W-:Y:S01]  /*9660*/  UMOV UR31, UR36 ;  /* 0x00000024001f7c82 */ /* 0x000fe20008000000 */
[----:B------:R-:W-:Y:S01]  /*9670*/  UMOV UR30, UR22 ;  /* 0x00000016001e7c82 */ /* 0x000fe20008000000 */
[----:B------:R-:W-:Y:S02]  /*9680*/  UIADD3 UR32, UPT, UPT, UR63, 0x4b00, URZ ;  /* 0x00004b003f207890 */ /* 0x000fe4000fffe0ff */
[----:B------:R-:W-:Y:S01]  /*9690*/  UIADD3 UR33, UPT, UPT, UR21, 0x70, URZ ;  /* 0x0000007015217890 */ /* 0x000fe2000fffe0ff */
[----:B------:R2:W-:Y:S01]  /*96a0*/  UTMASTG.3D [UR8], [UR76] ;  /* 0x000000084c0073b5 */ /* 0x0005e20008010000 */
[----:B------:R-:W-:Y:S01]  /*96b0*/  UMOV UR35, UR36 ;  /* 0x0000002400237c82 */ /* 0x000fe20008000000 */
[----:B------:R-:W-:Y:S01]  /*96c0*/  UMOV UR34, UR22 ;  /* 0x0000001600227c82 */ /* 0x000fe20008000000 */
[----:B------:R-:W-:Y:S02]  /*96d0*/  UIADD3 UR64, UPT, UPT, UR63, 0x4f00, URZ ;  /* 0x00004f003f407890 */ /* 0x000fe4000fffe0ff */
[----:B------:R-:W-:Y:S01]  /*96e0*/  UIADD3 UR65, UPT, UPT, UR21, 0x80, URZ ;  /* 0x0000008015417890 */ /* 0x000fe2000fffe0ff */
[----:B------:R-:W-:Y:S01]  /*96f0*/  UMOV UR67, UR36 ;  /* 0x0000002400437c82 */ /* 0x000fe20008000000 */
        /* <DEDUP_REMOVED lines=11> */
[----:B------:R2:W-:Y:S01]  /*97b0*/  UTMASTG.3D [UR28], [UR76] ;  /* 0x0000001c4c0073b5 */ /* 0x0005e20008010000 */
[----:B------:R2:W-:Y:S01]  /*97c0*/  UTMASTG.3D [UR32], [UR76] ;  /* 0x000000204c0073b5 */ /* 0x0005e20008010000 */
[----:B------:R2:W-:Y:S01]  /*97d0*/  UTMASTG.3D [UR64], [UR76] ;  /* 0x000000404c0073b5 */ /* 0x0005e20008010000 */
[----:B------:R2:W-:Y:S03]  /*97e0*/  UTMASTG.3D [UR68], [UR76] ;  /* 0x000000444c0073b5 */ /* 0x0005e60008010000 */
[----:B------:R2:W-:Y:S01]  /*97f0*/  UTMASTG.3D [UR72], [UR76] ;  /* 0x000000484c0073b5 */ /* 0x0005e20008010000 */
[----:B------:R0:W-:Y:S01]  /*9800*/  UTMACMDFLUSH ;  /* 0x00000000000079b7 */ /* 0x0001e20000000000 */
[----:B--2---:R-:W-:Y:S04]  /*9810*/  DEPBAR.LE SB0, 0x0 ;  /* 0x000080000000791a */ /* 0x004fe80000000000 */
.L_x_129:
[----:B------:R-:W-:Y:S05]  /*9820*/  BSYNC.RECONVERGENT B0 ;  /* 0x0000000000007941 */ /* 0x000fea0003800200 */
.L_x_128:
[----:B------:R-:W-:Y:S01]  /*9830*/  R2UR UR4, R193 ;  /* 0x00000000c10472ca */ /* 0x000fe200000e0000 */
[----:B------:R-:W-:Y:S01]  /*9840*/  UISETP.NE.AND UP0, UPT, UR44, 0x4, UPT ;  /* 0x000000042c00788c */ /* 0x000fe2000bf05270 */
[----:B------:R-:W-:Y:S01]  /*9850*/  R2UR UR36, R192 ;  /* 0x00000000c02472ca */ /* 0x000fe200000e0000 */
[----:B------:R-:W-:Y:S01]  /*9860*/  UIADD3 UR58, UPT, UPT, UR42, UR46, URZ ;  /* 0x0000002e2a3a7290 */ /* 0x000fe2000fffe0ff */
[----:B------:R-:W-:Y:S01]  /*9870*/  BAR.SYNC.DEFER_BLOCKING 0x1, 0x80 ;  /* 0x0042000000007b1d */ /* 0x000fe20000010000 */
[C---:B------:R-:W-:Y:S01]  /*9880*/  ISETP.NE.AND P0, PT, R186.reuse, 0x2, PT ;  /* 0x00000002ba00780c */ /* 0x040fe20003f05270 */
[----:B------:R-:W-:Y:S02]  /*9890*/  UIADD3 UR59, UPT, UPT, UR43, UR47, URZ ;  /* 0x0000002f2b3b7290 */ /* 0x000fe4000fffe0ff */
[----:B------:R-:W-:Y:S01]  /*98a0*/  USEL UR44, UR44, URZ, UP0 ;  /* 0x000000ff2c2c7287 */ /* 0x000fe20008000000 */
[----:B------:R-:W-:Y:S02]  /*98b0*/  SEL R3, RZ, 0x1, P0 ;  /* 0x00000001ff037807 */ /* 0x000fe40000000000 */
[----:B------:R-:W-:Y:S02]  /*98c0*/  SEL R186, R186, RZ, P0 ;  /* 0x000000ffbaba7207 */ /* 0x000fe40000000000 */
[----:B------:R-:W-:Y:S01]  /*98d0*/  UISETP.NE.AND UP1, UPT, UR4, URZ, UPT ;  /* 0x000000ff0400728c */ /* 0x000fe2000bf25270 */
[----:B------:R-:W-:Y:S01]  /*98e0*/  LOP3.LUT R188, R188, R3, RZ, 0x3c, !PT ;  /* 0x00000003bcbc7212 */ /* 0x000fe200078e3cff */
[----:B------:R-:W-:Y:S06]  /*98f0*/  USEL UR4, URZ, 0x1, UP0 ;  /* 0x00000001ff047887 */ /* 0x000fec0008000000 */
[----:B------:R-:W-:Y:S01]  /*9900*/  LOP3.LUT R189, R189, UR4, RZ, 0x3c, !PT ;  /* 0x00000004bdbd7c12 */ /* 0x000fe2000f8e3cff */
[----:B------:R-:W-:Y:S06]  /*9910*/  BRA.U UP1, `(.L_x_130) ;  /* 0xffffffc501147547 */ /* 0x000fec000b83ffff */
[----:B------:R-:W-:Y:S05]  /*9920*/  EXIT ;  /* 0x000000000000794d */ /* 0x000fea0003800000 */
.L_x_25:
[----:B---3--:R3:W4:Y:S02]  /*9930*/  SYNCS.PHASECHK.TRANS64.TRYWAIT P0, [R0+URZ+0x240], R3 ;  /* 0x00024003000075a7 */ /* 0x00872400080011ff */
[----:B----4-:R-:W-:Y:S05]  /*9940*/  @!P0 NANOSLEEP.SYNCS 0x989680 ;  /* 0x009896800000895d */ /* 0x010fea0003900000 */
[----:B------:R-:W4:Y:S02]  /*9950*/  @!P0 SYNCS.PHASECHK.TRANS64 P0, [R0+URZ+0x240], R3 ;  /* 0x00024003000085a7 */ /* 0x000f2400080010ff */
[----:B----4-:R-:W-:Y:S05]  /*9960*/  @!P0 BRA `(.L_x_25) ;  /* 0xfffffffc00f08947 */ /* 0x010fea000383ffff */
[----:B------:R-:W-:Y:S05]  /*9970*/  BRA `(.L_x_131) ;  /* 0xffffff80005c7947 */ /* 0x000fea000383ffff */
.L_x_28:
[----:B---3--:R-:W-:Y:S07]  /*9980*/  MOV R0, UR33 ;  /* 0x0000002100007c02 */ /* 0x008fee0008000f00 */
.L_x_132:
[----:B---3--:R3:W4:Y:S02]  /*9990*/  SYNCS.PHASECHK.TRANS64.TRYWAIT P0, [R0+URZ+0xd8], R3 ;  /* 0x0000d803000075a7 */ /* 0x00872400080011ff */
[----:B----4-:R-:W-:Y:S05]  /*99a0*/  @!P0 NANOSLEEP.SYNCS 0x989680 ;  /* 0x009896800000895d */ /* 0x010fea0003900000 */
[----:B------:R-:W4:Y:S02]  /*99b0*/  @!P0 SYNCS.PHASECHK.TRANS64 P0, [R0+URZ+0xd8], R3 ;  /* 0x0000d803000085a7 */ /* 0x000f2400080010ff */
[----:B----4-:R-:W-:Y:S05]  /*99c0*/  @!P0 BRA `(.L_x_132) ;  /* 0xfffffffc00f08947 */ /* 0x010fea000383ffff */
[----:B------:R-:W-:Y:S05]  /*99d0*/  BRA `(.L_x_27) ;  /* 0xffffff80009c7947 */ /* 0x000fea000383ffff */
.L_x_35:
[----:B-1----:R-:W-:Y:S07]  /*99e0*/  MOV R0, UR9 ;  /* 0x0000000900007c02 */ /* 0x002fee0008000f00 */
.L_x_133:
[----:B-1----:R1:W2:Y:S02]  /*99f0*/  SYNCS.PHASECHK.TRANS64.TRYWAIT P0, [R0+URZ+0xd8], R3 ;  /* 0x0000d803000075a7 */ /* 0x0022a400080011ff */
[----:B--2---:R-:W-:Y:S05]  /*9a00*/  @!P0 NANOSLEEP.SYNCS 0x989680 ;  /* 0x009896800000895d */ /* 0x004fea0003900000 */
[----:B------:R-:W2:Y:S02]  /*9a10*/  @!P0 SYNCS.PHASECHK.TRANS64 P0, [R0+URZ+0xd8], R3 ;  /* 0x0000d803000085a7 */ /* 0x000ea400080010ff */
[----:B--2---:R-:W-:Y:S05]  /*9a20*/  @!P0 BRA `(.L_x_133) ;  /* 0xfffffffc00f08947 */ /* 0x004fea000383ffff */
[----:B------:R-:W-:Y:S05]  /*9a30*/  BRA `(.L_x_34) ;  /* 0xffffff8400587947 */ /* 0x000fea000383ffff */
.L_x_40:
[----:B-1----:R1:W2:Y:S02]  /*9a40*/  SYNCS.PHASECHK.TRANS64.TRYWAIT P0, [R3+URZ+0x1d0], R0 ;  /* 0x0001d000030075a7 */ /* 0x0022a400080011ff */
[----:B--2---:R-:W-:Y:S05]  /*9a50*/  @!P0 NANOSLEEP.SYNCS 0x989680 ;  /* 0x009896800000895d */ /* 0x004fea0003900000 */
[----:B------:R-:W2:Y:S02]  /*9a60*/  @!P0 SYNCS.PHASECHK.TRANS64 P0, [R3+URZ+0x1d0], R0 ;  /* 0x0001d000030085a7 */ /* 0x000ea400080010ff */
[----:B--2---:R-:W-:Y:S05]  /*9a70*/  @!P0 BRA `(.L_x_40) ;  /* 0xfffffffc00f08947 */ /* 0x004fea000383ffff */
[----:B------:R-:W-:Y:S05]  /*9a80*/  BRA `(.L_x_134) ;  /* 0xffffff8400f87947 */ /* 0x000fea000383ffff */
.L_x_44:
[----:B-1----:R-:W-:-:S07]  /*9a90*/  MOV R0, UR4 ;  /* 0x0000000400007c02 */ /* 0x002fce0008000f00 */
.L_x_135:
[----:B-1----:R1:W2:Y:S02]  /*9aa0*/  SYNCS.PHASECHK.TRANS64.TRYWAIT P0, [R0+URZ], R3 ;  /* 0x00000003000075a7 */ /* 0x0022a400080011ff */
[----:B--2---:R-:W-:Y:S05]  /*9ab0*/  @!P0 NANOSLEEP.SYNCS 0x989680 ;  /* 0x009896800000895d */ /* 0x004fea0003900000 */
[----:B------:R-:W2:Y:S02]  /*9ac0*/  @!P0 SYNCS.PHASECHK.TRANS64 P0, [R0+URZ], R3 ;  /* 0x00000003000085a7 */ /* 0x000ea400080010ff */
[----:B--2---:R-:W-:Y:S05]  /*9ad0*/  @!P0 BRA `(.L_x_135) ;  /* 0xfffffffc00f08947 */ /* 0x004fea000383ffff */
[----:B------:R-:W-:Y:S05]  /*9ae0*/  BRA `(.L_x_136) ;  /* 0xffffff8c009c7947 */ /* 0x000fea000383ffff */
.L_x_45:
[----:B------:R-:W-:-:S07]  /*9af0*/  MOV R0, UR4 ;  /* 0x0000000400007c02 */ /* 0x000fce0008000f00 */
.L_x_137:
[----:B-1----:R1:W2:Y:S02]  /*9b00*/  SYNCS.PHASECHK.TRANS64.TRYWAIT P0, [R0+URZ], R3 ;  /* 0x00000003000075a7 */ /* 0x0022a400080011ff */
[----:B--2---:R-:W-:Y:S05]  /*9b10*/  @!P0 NANOSLEEP.SYNCS 0x989680 ;  /* 0x009896800000895d */ /* 0x004fea0003900000 */
[----:B------:R-:W2:Y:S02]  /*9b20*/  @!P0 SYNCS.PHASECHK.TRANS64 P0, [R0+URZ], R3 ;  /* 0x00000003000085a7 */ /* 0x000ea400080010ff */
[----:B--2---:R-:W-:Y:S05]  /*9b30*/  @!P0 BRA `(.L_x_137) ;  /* 0xfffffffc00f08947 */ /* 0x004fea000383ffff */
[----:B------:R-:W-:Y:S05]  /*9b40*/  BRA `(.L_x_138) ;  /* 0xffffff8c00a87947 */ /* 0x000fea000383ffff */
.L_x_46:
[----:B------:R-:W-:-:S07]  /*9b50*/  MOV R0, UR4 ;  /* 0x0000000400007c02 */ /* 0x000fce0008000f00 */
.L_x_139:
[----:B-1----:R1:W2:Y:S02]  /*9b60*/  SYNCS.PHASECHK.TRANS64.TRYWAIT P0, [R0+URZ], R3 ;  /* 0x00000003000075a7 */ /* 0x0022a400080011ff */
[----:B--2---:R-:W-:Y:S05]  /*9b70*/  @!P0 NANOSLEEP.SYNCS 0x989680 ;  /* 0x009896800000895d */ /* 0x004fea0003900000 */
[----:B------:R-:W2:Y:S02]  /*9b80*/  @!P0 SYNCS.PHASECHK.TRANS64 P0, [R0+URZ], R3 ;  /* 0x00000003000085a7 */ /* 0x000ea400080010ff */
[----:B--2---:R-:W-:Y:S05]  /*9b90*/  @!P0 BRA `(.L_x_139) ;  /* 0xfffffffc00f08947 */ /* 0x004fea000383ffff */
[----:B------:R-:W-:Y:S05]  /*9ba0*/  BRA `(.L_x_140) ;  /* 0xffffff8c00b47947 */ /* 0x000fea000383ffff */
.L_x_47:
[----:B------:R-:W-:-:S07]  /*9bb0*/  MOV R0, UR4 ;  /* 0x0000000400007c02 */ /* 0x000fce0008000f00 */
.L_x_141:
[----:B-1----:R1:W2:Y:S02]  /*9bc0*/  SYNCS.PHASECHK.TRANS64.TRYWAIT P0, [R0+URZ], R3 ;  /* 0x00000003000075a7 */ /* 0x0022a400080011ff */
[----:B--2---:R-:W-:Y:S05]  /*9bd0*/  @!P0 NANOSLEEP.SYNCS 0x989680 ;  /* 0x009896800000895d */ /* 0x004fea0003900000 */
[----:B------:R-:W2:Y:S02]  /*9be0*/  @!P0 SYNCS.PHASECHK.TRANS64 P0, [R0+URZ], R3 ;  /* 0x00000003000085a7 */ /* 0x000ea400080010ff */
[----:B--2---:R-:W-:Y:S05]  /*9bf0*/  @!P0 BRA `(.L_x_141) ;  /* 0xfffffffc00f08947 */ /* 0x004fea000383ffff */
[----:B------:R-:W-:Y:S05]  /*9c00*/  BRA `(.L_x_142) ;  /* 0xffffff8c00c07947 */ /* 0x000fea000383ffff */
.L_x_48:
[----:B------:R-:W-:-:S07]  /*9c10*/  MOV R0, UR4 ;  /* 0x0000000400007c02 */ /* 0x000fce0008000f00 */
.L_x_143:
[----:B-1----:R1:W2:Y:S02]  /*9c20*/  SYNCS.PHASECHK.TRANS64.TRYWAIT P0, [R0+URZ], R3 ;  /* 0x00000003000075a7 */ /* 0x0022a400080011ff */
[----:B--2---:R-:W-:Y:S05]  /*9c30*/  @!P0 NANOSLEEP.SYNCS 0x989680 ;  /* 0x009896800000895d */ /* 0x004fea0003900000 */
[----:B------:R-:W2:Y:S02]  /*9c40*/  @!P0 SYNCS.PHASECHK.TRANS64 P0, [R0+URZ], R3 ;  /* 0x00000003000085a7 */ /* 0x000ea400080010ff */
[----:B--2---:R-:W-:Y:S05]  /*9c50*/  @!P0 BRA `(.L_x_143) ;  /* 0xfffffffc00f08947 */ /* 0x004fea000383ffff */
[----:B------:R-:W-:Y:S05]  /*9c60*/  BRA `(.L_x_144) ;  /* 0xffffff8c00cc7947 */ /* 0x000fea000383ffff */
.L_x_49:
[----:B------:R-:W-:-:S07]  /*9c70*/  MOV R0, UR4 ;  /* 0x0000000400007c02 */ /* 0x000fce0008000f00 */
.L_x_145:
[----:B-1----:R1:W2:Y:S02]  /*9c80*/  SYNCS.PHASECHK.TRANS64.TRYWAIT P0, [R0+URZ], R3 ;  /* 0x00000003000075a7 */ /* 0x0022a400080011ff */
[----:B--2---:R-:W-:Y:S05]  /*9c90*/  @!P0 NANOSLEEP.SYNCS 0x989680 ;  /* 0x009896800000895d */ /* 0x004fea0003900000 */
[----:B------:R-:W2:Y:S02]  /*9ca0*/  @!P0 SYNCS.PHASECHK.TRANS64 P0, [R0+URZ], R3 ;  /* 0x00000003000085a7 */ /* 0x000ea400080010ff */
[----:B--2---:R-:W-:Y:S05]  /*9cb0*/  @!P0 BRA `(.L_x_145) ;  /* 0xfffffffc00f08947 */ /* 0x004fea000383ffff */
[----:B------:R-:W-:Y:S05]  /*9cc0*/  BRA `(.L_x_146) ;  /* 0xffffff8c00d87947 */ /* 0x000fea000383ffff */
.L_x_50:
[----:B------:R-:W-:-:S07]  /*9cd0*/  MOV R0, UR4 ;  /* 0x0000000400007c02 */ /* 0x000fce0008000f00 */
.L_x_147:
[----:B-1----:R1:W2:Y:S02]  /*9ce0*/  SYNCS.PHASECHK.TRANS64.TRYWAIT P0, [R0+URZ], R3 ;  /* 0x00000003000075a7 */ /* 0x0022a400080011ff */
[----:B--2---:R-:W-:Y:S05]  /*9cf0*/  @!P0 NANOSLEEP.SYNCS 0x989680 ;  /* 0x009896800000895d */ /* 0x004fea0003900000 */
[----:B------:R-:W2:Y:S02]  /*9d00*/  @!P0 SYNCS.PHASECHK.TRANS64 P0, [R0+URZ], R3 ;  /* 0x00000003000085a7 */ /* 0x000ea400080010ff */
[----:B--2---:R-:W-:Y:S05]  /*9d10*/  @!P0 BRA `(.L_x_147) ;  /* 0xfffffffc00f08947 */ /* 0x004fea000383ffff */
[----:B------:R-:W-:Y:S05]  /*9d20*/  BRA `(.L_x_148) ;  /* 0xffffff8c00e47947 */ /* 0x000fea000383ffff */
.L_x_51:
[----:B------:R-:W-:-:S07]  /*9d30*/  MOV R0, UR4 ;  /* 0x0000000400007c02 */ /* 0x000fce0008000f00 */
.L_x_149:
[----:B-1----:R1:W2:Y:S02]  /*9d40*/  SYNCS.PHASECHK.TRANS64.TRYWAIT P0, [R0+URZ], R3 ;  /* 0x00000003000075a7 */ /* 0x0022a400080011ff */
[----:B--2---:R-:W-:Y:S05]  /*9d50*/  @!P0 NANOSLEEP.SYNCS 0x989680 ;  /* 0x009896800000895d */ /* 0x004fea0003900000 */
[----:B------:R-:W2:Y:S02]  /*9d60*/  @!P0 SYNCS.PHASECHK.TRANS64 P0, [R0+URZ], R3 ;  /* 0x00000003000085a7 */ /* 0x000ea400080010ff */
[----:B--2---:R-:W-:Y:S05]  /*9d70*/  @!P0 BRA `(.L_x_149) ;  /* 0xfffffffc00f08947 */ /* 0x004fea000383ffff */
[----:B------:R-:W-:Y:S05]  /*9d80*/  BRA `(.L_x_150) ;  /* 0xffffff8c00f07947 */ /* 0x000fea000383ffff */
.L_x_52:
[----:B------:R-:W-:-:S07]  /*9d90*/  MOV R0, UR4 ;  /* 0x0000000400007c02 */ /* 0x000fce0008000f00 */
.L_x_151:
[----:B-1----:R1:W2:Y:S02]  /*9da0*/  SYNCS.PHASECHK.TRANS64.TRYWAIT P0, [R0+URZ], R3 ;  /* 0x00000003000075a7 */ /* 0x0022a400080011ff */
[----:B--2---:R-:W-:Y:S05]  /*9db0*/  @!P0 NANOSLEEP.SYNCS 0x989680 ;  /* 0x009896800000895d */ /* 0x004fea0003900000 */
[----:B------:R-:W2:Y:S02]  /*9dc0*/  @!P0 SYNCS.PHASECHK.TRANS64 P0, [R0+URZ], R3 ;  /* 0x00000003000085a7 */ /* 0x000ea400080010ff */
[----:B--2---:R-:W-:Y:S05]  /*9dd0*/  @!P0 BRA `(.L_x_151) ;  /* 0xfffffffc00f08947 */ /* 0x004fea000383ffff */
[----:B------:R-:W-:Y:S05]  /*9de0*/  BRA `(.L_x_152) ;  /* 0xffffff8c00fc7947 */ /* 0x000fea000383ffff */
.L_x_53:
[----:B------:R-:W-:-:S07]  /*9df0*/  MOV R0, UR4 ;  /* 0x0000000400007c02 */ /* 0x000fce0008000f00 */
.L_x_153:
[----:B-1----:R1:W2:Y:S02]  /*9e00*/  SYNCS.PHASECHK.TRANS64.TRYWAIT P0, [R0+URZ], R3 ;  /* 0x00000003000075a7 */ /* 0x0022a400080011ff */
[----:B--2---:R-:W-:Y:S05]  /*9e10*/  @!P0 NANOSLEEP.SYNCS 0x989680 ;  /* 0x009896800000895d */ /* 0x004fea0003900000 */
[----:B------:R-:W2:Y:S02]  /*9e20*/  @!P0 SYNCS.PHASECHK.TRANS64 P0, [R0+URZ], R3 ;  /* 0x00000003000085a7 */ /* 0x000ea400080010ff */
[----:B--2---:R-:W-:Y:S05]  /*9e30*/  @!P0 BRA `(.L_x_153) ;  /* 0xfffffffc00f08947 */ /* 0x004fea000383ffff */
[----:B------:R-:W-:Y:S05]  /*9e40*/  BRA `(.L_x_154) ;  /* 0xffffff9000087947 */ /* 0x000fea000383ffff */
.L_x_54:
[----:B------:R-:W-:-:S07]  /*9e50*/  MOV R0, UR4 ;  /* 0x0000000400007c02 */ /* 0x000fce0008000f00 */
.L_x_155:
[----:B-1----:R1:W2:Y:S02]  /*9e60*/  SYNCS.PHASECHK.TRANS64.TRYWAIT P0, [R0+URZ], R3 ;  /* 0x00000003000075a7 */ /* 0x0022a400080011ff */
[----:B--2---:R-:W-:Y:S05]  /*9e70*/  @!P0 NANOSLEEP.SYNCS 0x989680 ;  /* 0x009896800000895d */ /* 0x004fea0003900000 */
[----:B------:R-:W2:Y:S02]  /*9e80*/  @!P0 SYNCS.PHASECHK.TRANS64 P0, [R0+URZ], R3 ;  /* 0x00000003000085a7 */ /* 0x000ea400080010ff */
[----:B--2---:R-:W-:Y:S05]  /*9e90*/  @!P0 BRA `(.L_x_155) ;  /* 0xfffffffc00f08947 */ /* 0x004fea000383ffff */
[----:B------:R-:W-:Y:S05]  /*9ea0*/  BRA `(.L_x_156) ;  /* 0xffffff9000147947 */ /* 0x000fea000383ffff */
.L_x_55:
[----:B------:R-:W-:-:S07]  /*9eb0*/  MOV R0, UR4 ;  /* 0x0000000400007c02 */ /* 0x000fce0008000f00 */
.L_x_157:
[----:B-1----:R1:W2:Y:S02]  /*9ec0*/  SYNCS.PHASECHK.TRANS64.TRYWAIT P0, [R0+URZ], R3 ;  /* 0x00000003000075a7 */ /* 0x0022a400080011ff */
[----:B--2---:R-:W-:Y:S05]  /*9ed0*/  @!P0 NANOSLEEP.SYNCS 0x989680 ;  /* 0x009896800000895d */ /* 0x004fea0003900000 */
[----:B------:R-:W2:Y:S02]  /*9ee0*/  @!P0 SYNCS.PHASECHK.TRANS64 P0, [R0+URZ], R3 ;  /* 0x00000003000085a7 */ /* 0x000ea400080010ff */
[----:B--2---:R-:W-:Y:S05]  /*9ef0*/  @!P0 BRA `(.L_x_157) ;  /* 0xfffffffc00f08947 */ /* 0x004fea000383ffff */
[----:B------:R-:W-:Y:S05]  /*9f00*/  BRA `(.L_x_158) ;  /* 0xffffff9000207947 */ /* 0x000fea000383ffff */
.L_x_56:
[----:B------:R-:W-:-:S07]  /*9f10*/  MOV R0, UR4 ;  /* 0x0000000400007c02 */ /* 0x000fce0008000f00 */
.L_x_159:
[----:B-1----:R1:W2:Y:S02]  /*9f20*/  SYNCS.PHASECHK.TRANS64.TRYWAIT P0, [R0+URZ], R3 ;  /* 0x00000003000075a7 */ /* 0x0022a400080011ff */
[----:B--2---:R-:W-:Y:S05]  /*9f30*/  @!P0 NANOSLEEP.SYNCS 0x989680 ;  /* 0x009896800000895d */ /* 0x004fea0003900000 */
[----:B------:R-:W2:Y:S02]  /*9f40*/  @!P0 SYNCS.PHASECHK.TRANS64 P0, [R0+URZ], R3 ;  /* 0x00000003000085a7 */ /* 0x000ea400080010ff */
[----:B--2---:R-:W-:Y:S05]  /*9f50*/  @!P0 BRA `(.L_x_159) ;  /* 0xfffffffc00f08947 */ /* 0x004fea000383ffff */
[----:B------:R-:W-:Y:S05]  /*9f60*/  BRA `(.L_x_160) ;  /* 0xffffff90002c7947 */ /* 0x000fea000383ffff */
.L_x_57:
[----:B------:R-:W-:-:S07]  /*9f70*/  MOV R0, UR4 ;  /* 0x0000000400007c02 */ /* 0x000fce0008000f00 */
.L_x_161:
[----:B-1----:R1:W2:Y:S02]  /*9f80*/  SYNCS.PHASECHK.TRANS64.TRYWAIT P0, [R0+URZ], R3 ;  /* 0x00000003000075a7 */ /* 0x0022a400080011ff */
[----:B--2---:R-:W-:Y:S05]  /*9f90*/  @!P0 NANOSLEEP.SYNCS 0x989680 ;  /* 0x009896800000895d */ /* 0x004fea0003900000 */
[----:B------:R-:W2:Y:S02]  /*9fa0*/  @!P0 SYNCS.PHASECHK.TRANS64 P0, [R0+URZ], R3 ;  /* 0x00000003000085a7 */ /* 0x000ea400080010ff */
[----:B--2---:R-:W-:Y:S05]  /*9fb0*/  @!P0 BRA `(.L_x_161) ;  /* 0xfffffffc00f08947 */ /* 0x004fea000383ffff */
[----:B------:R-:W-:Y:S05]  /*9fc0*/  BRA `(.L_x_162) ;  /* 0xffffff9000387947 */ /* 0x000fea000383ffff */
.L_x_58:
[----:B------:R-:W-:-:S07]  /*9fd0*/  MOV R0, UR4 ;  /* 0x0000000400007c02 */ /* 0x000fce0008000f00 */
.L_x_163:
[----:B-1----:R1:W2:Y:S02]  /*9fe0*/  SYNCS.PHASECHK.TRANS64.TRYWAIT P0, [R0+URZ], R3 ;  /* 0x00000003000075a7 */ /* 0x0022a400080011ff */
[----:B--2---:R-:W-:Y:S05]  /*9ff0*/  @!P0 NANOSLEEP.SYNCS 0x989680 ;  /* 0x009896800000895d */ /* 0x004fea0003900000 */
[----:B------:R-:W2:Y:S02]  /*a000*/  @!P0 SYNCS.PHASECHK.TRANS64 P0, [R0+URZ], R3 ;  /* 0x00000003000085a7 */ /* 0x000ea400080010ff */
[----:B--2---:R-:W-:Y:S05]  /*a010*/  @!P0 BRA `(.L_x_163) ;  /* 0xfffffffc00f08947 */ /* 0x004fea000383ffff */
[----:B------:R-:W-:Y:S05]  /*a020*/  BRA `(.L_x_164) ;  /* 0xffffff9000447947 */ /* 0x000fea000383ffff */
.L_x_59:
[----:B------:R-:W-:-:S07]  /*a030*/  MOV R0, UR4 ;  /* 0x0000000400007c02 */ /* 0x000fce0008000f00 */
.L_x_165:
[----:B-1----:R1:W2:Y:S02]  /*a040*/  SYNCS.PHASECHK.TRANS64.TRYWAIT P0, [R0+URZ], R3 ;  /* 0x00000003000075a7 */ /* 0x0022a400080011ff */
[----:B--2---:R-:W-:Y:S05]  /*a050*/  @!P0 NANOSLEEP.SYNCS 0x989680 ;  /* 0x009896800000895d */ /* 0x004fea0003900000 */
[----:B------:R-:W2:Y:S02]  /*a060*/  @!P0 SYNCS.PHASECHK.TRANS64 P0, [R0+URZ], R3 ;  /* 0x00000003000085a7 */ /* 0x000ea400080010ff */
[----:B--2---:R-:W-:Y:S05]  /*a070*/  @!P0 BRA `(.L_x_165) ;  /* 0xfffffffc00f08947 */ /* 0x004fea000383ffff */
[----:B------:R-:W-:Y:S05]  /*a080*/  BRA `(.L_x_166) ;  /* 0xffffff9000507947 */ /* 0x000fea000383ffff */
.L_x_60:
[----:B------:R-:W-:-:S07]  /*a090*/  MOV R0, UR4 ;  /* 0x0000000400007c02 */ /* 0x000fce0008000f00 */
.L_x_167:
[----:B-1----:R1:W2:Y:S02]  /*a0a0*/  SYNCS.PHASECHK.TRANS64.TRYWAIT P0, [R0+URZ], R3 ;  /* 0x00000003000075a7 */ /* 0x0022a400080011ff */
[----:B--2---:R-:W-:Y:S05]  /*a0b0*/  @!P0 NANOSLEEP.SYNCS 0x989680 ;  /* 0x009896800000895d */ /* 0x004fea0003900000 */
[----:B------:R-:W2:Y:S02]  /*a0c0*/  @!P0 SYNCS.PHASECHK.TRANS64 P0, [R0+URZ], R3 ;  /* 0x00000003000085a7 */ /* 0x000ea400080010ff */
[----:B--2---:R-:W-:Y:S05]  /*a0d0*/  @!P0 BRA `(.L_x_167) ;  /* 0xfffffffc00f08947 */ /* 0x004fea000383ffff */
[----:B------:R-:W-:Y:S05]  /*a0e0*/  BRA `(.L_x_168) ;  /* 0xffffff90005c7947 */ /* 0x000fea000383ffff */
.L_x_61:
[----:B------:R-:W-:-:S07]  /*a0f0*/  MOV R0, UR4 ;  /* 0x0000000400007c02 */ /* 0x000fce0008000f00 */
.L_x_169:
[----:B-1----:R1:W2:Y:S02]  /*a100*/  SYNCS.PHASECHK.TRANS64.TRYWAIT P0, [R0+URZ], R3 ;  /* 0x00000003000075a7 */ /* 0x0022a400080011ff */
[----:B--2---:R-:W-:Y:S05]  /*a110*/  @!P0 NANOSLEEP.SYNCS 0x989680 ;  /* 0x009896800000895d */ /* 0x004fea0003900000 */
[----:B------:R-:W2:Y:S02]  /*a120*/  @!P0 SYNCS.PHASECHK.TRANS64 P0, [R0+URZ], R3 ;  /* 0x00000003000085a7 */ /* 0x000ea400080010ff */
[----:B--2---:R-:W-:Y:S05]  /*a130*/  @!P0 BRA `(.L_x_169) ;  /* 0xfffffffc00f08947 */ /* 0x004fea000383ffff */
[----:B------:R-:W-:Y:S05]  /*a140*/  BRA `(.L_x_170) ;  /* 0xffffff9000687947 */ /* 0x000fea000383ffff */
.L_x_62:
[----:B------:R-:W-:-:S07]  /*a150*/  MOV R0, UR4 ;  /* 0x0000000400007c02 */ /* 0x000fce0008000f00 */
.L_x_171:
[----:B-1----:R1:W2:Y:S02]  /*a160*/  SYNCS.PHASECHK.TRANS64.TRYWAIT P0, [R0+URZ], R3 ;  /* 0x00000003000075a7 */ /* 0x0022a400080011ff */
[----:B--2---:R-:W-:Y:S05]  /*a170*/  @!P0 NANOSLEEP.SYNCS 0x989680 ;  /* 0x009896800000895d */ /* 0x004fea0003900000 */
[----:B------:R-:W2:Y:S02]  /*a180*/  @!P0 SYNCS.PHASECHK.TRANS64 P0, [R0+URZ], R3 ;  /* 0x00000003000085a7 */ /* 0x000ea400080010ff */
[----:B--2---:R-:W-:Y:S05]  /*a190*/  @!P0 BRA `(.L_x_171) ;  /* 0xfffffffc00f08947 */ /* 0x004fea000383ffff */
[----:B------:R-:W-:Y:S05]  /*a1a0*/  BRA `(.L_x_172) ;  /* 0xffffff9000747947 */ /* 0x000fea000383ffff */
.L_x_63:
[----:B------:R-:W-:-:S07]  /*a1b0*/  MOV R0, UR4 ;  /* 0x0000000400007c02 */ /* 0x000fce0008000f00 */
.L_x_173:
[----:B-1----:R1:W2:Y:S02]  /*a1c0*/  SYNCS.PHASECHK.TRANS64.TRYWAIT P0, [R0+URZ], R3 ;  /* 0x00000003000075a7 */ /* 0x0022a400080011ff */
[----:B--2---:R-:W-:Y:S05]  /*a1d0*/  @!P0 NANOSLEEP.SYNCS 0x989680 ;  /* 0x009896800000895d */ /* 0x004fea0003900000 */
[----:B------:R-:W2:Y:S02]  /*a1e0*/  @!P0 SYNCS.PHASECHK.TRANS64 P0, [R0+URZ], R3 ;  /* 0x00000003000085a7 */ /* 0x000ea400080010ff */
[----:B--2---:R-:W-:Y:S05]  /*a1f0*/  @!P0 BRA `(.L_x_173) ;  /* 0xfffffffc00f08947 */ /* 0x004fea000383ffff */
[----:B------:R-:W-:Y:S05]  /*a200*/  BRA `(.L_x_174) ;  /* 0xffffff9000807947 */ /* 0x000fea000383ffff */
.L_x_64:
[----:B------:R-:W-:-:S07]  /*a210*/  MOV R0, UR4 ;  /* 0x0000000400007c02 */ /* 0x000fce0008000f00 */
.L_x_175:
[----:B-1----:R1:W2:Y:S02]  /*a220*/  SYNCS.PHASECHK.TRANS64.TRYWAIT P0, [R0+URZ], R3 ;  /* 0x00000003000075a7 */ /* 0x0022a400080011ff */
[----:B--2---:R-:W-:Y:S05]  /*a230*/  @!P0 NANOSLEEP.SYNCS 0x989680 ;  /* 0x009896800000895d */ /* 0x004fea0003900000 */
[----:B------:R-:W2:Y:S02]  /*a240*/  @!P0 SYNCS.PHASECHK.TRANS64 P0, [R0+URZ], R3 ;  /* 0x00000003000085a7 */ /* 0x000ea400080010ff */
[----:B--2---:R-:W-:Y:S05]  /*a250*/  @!P0 BRA `(.L_x_175) ;  /* 0xfffffffc00f08947 */ /* 0x004fea000383ffff */
[----:B------:R-:W-:Y:S05]  /*a260*/  BRA `(.L_x_176) ;  /* 0xffffff90008c7947 */ /* 0x000fea000383ffff */
.L_x_65:
[----:B------:R-:W-:-:S07]  /*a270*/  MOV R0, UR4 ;  /* 0x0000000400007c02 */ /* 0x000fce0008000f00 */
.L_x_177:
[----:B-1----:R1:W2:Y:S02]  /*a280*/  SYNCS.PHASECHK.TRANS64.TRYWAIT P0, [R0+URZ], R3 ;  /* 0x00000003000075a7 */ /* 0x0022a400080011ff */
[----:B--2---:R-:W-:Y:S05]  /*a290*/  @!P0 NANOSLEEP.SYNCS 0x989680 ;  /* 0x009896800000895d */ /* 0x004fea0003900000 */
[----:B------:R-:W2:Y:S02]  /*a2a0*/  @!P0 SYNCS.PHASECHK.TRANS64 P0, [R0+URZ], R3 ;  /* 0x00000003000085a7 */ /* 0x000ea400080010ff */
[----:B--2---:R-:W-:Y:S05]  /*a2b0*/  @!P0 BRA `(.L_x_177) ;  /* 0xfffffffc00f08947 */ /* 0x004fea000383ffff */
[----:B------:R-:W-:Y:S05]  /*a2c0*/  BRA `(.L_x_178) ;  /* 0xffffff9000987947 */ /* 0x000fea000383ffff */
.L_x_66:
[----:B------:R-:W-:-:S07]  /*a2d0*/  MOV R0, UR4 ;  /* 0x0000000400007c02 */ /* 0x000fce0008000f00 */
.L_x_179:
[----:B-1----:R1:W2:Y:S02]  /*a2e0*/  SYNCS.PHASECHK.TRANS64.TRYWAIT P0, [R0+URZ], R3 ;  /* 0x00000003000075a7 */ /* 0x0022a400080011ff */
[----:B--2---:R-:W-:Y:S05]  /*a2f0*/  @!P0 NANOSLEEP.SYNCS 0x989680 ;  /* 0x009896800000895d */ /* 0x004fea0003900000 */
[----:B------:R-:W2:Y:S02]  /*a300*/  @!P0 SYNCS.PHASECHK.TRANS64 P0, [R0+URZ], R3 ;  /* 0x00000003000085a7 */ /* 0x000ea400080010ff */
[----:B--2---:R-:W-:Y:S05]  /*a310*/  @!P0 BRA `(.L_x_179) ;  /* 0xfffffffc00f08947 */ /* 0x004fea000383ffff */
[----:B------:R-:W-:Y:S05]  /*a320*/  BRA `(.L_x_180) ;  /* 0xffffff9000a47947 */ /* 0x000fea000383ffff */
.L_x_67:
[----:B------:R-:W-:-:S07]  /*a330*/  MOV R0, UR4 ;  /* 0x0000000400007c02 */ /* 0x000fce0008000f00 */
.L_x_181:
[----:B-1----:R1:W2:Y:S02]  /*a340*/  SYNCS.PHASECHK.TRANS64.TRYWAIT P0, [R0+URZ], R3 ;  /* 0x00000003000075a7 */ /* 0x0022a400080011ff */
[----:B--2---:R-:W-:Y:S05]  /*a350*/  @!P0 NANOSLEEP.SYNCS 0x989680 ;  /* 0x009896800000895d */ /* 0x004fea0003900000 */
[----:B------:R-:W2:Y:S02]  /*a360*/  @!P0 SYNCS.PHASECHK.TRANS64 P0, [R0+URZ], R3 ;  /* 0x00000003000085a7 */ /* 0x000ea400080010ff */
[----:B--2---:R-:W-:Y:S05]  /*a370*/  @!P0 BRA `(.L_x_181) ;  /* 0xfffffffc00f08947 */ /* 0x004fea000383ffff */
[----:B------:R-:W-:Y:S05]  /*a380*/  BRA `(.L_x_182) ;  /* 0xffffff9000b07947 */ /* 0x000fea000383ffff */
.L_x_68:
[----:B------:R-:W-:-:S07]  /*a390*/  MOV R0, UR4 ;  /* 0x0000000400007c02 */ /* 0x000fce0008000f00 */
.L_x_183:
[----:B-1----:R1:W2:Y:S02]  /*a3a0*/  SYNCS.PHASECHK.TRANS64.TRYWAIT P0, [R0+URZ], R3 ;  /* 0x00000003000075a7 */ /* 0x0022a400080011ff */
[----:B--2---:R-:W-:Y:S05]  /*a3b0*/  @!P0 NANOSLEEP.SYNCS 0x989680 ;  /* 0x009896800000895d */ /* 0x004fea0003900000 */
[----:B------:R-:W2:Y:S02]  /*a3c0*/  @!P0 SYNCS.PHASECHK.TRANS64 P0, [R0+URZ], R3 ;  /* 0x00000003000085a7 */ /* 0x000ea400080010ff */
[----:B--2---:R-:W-:Y:S05]  /*a3d0*/  @!P0 BRA `(.L_x_183) ;  /* 0xfffffffc00f08947 */ /* 0x004fea000383ffff */
[----:B------:R-:W-:Y:S05]  /*a3e0*/  BRA `(.L_x_184) ;  /* 0xffffff9000bc7947 */ /* 0x000fea000383ffff */
.L_x_69:
[----:B------:R-:W-:-:S07]  /*a3f0*/  MOV R0, UR4 ;  /* 0x0000000400007c02 */ /* 0x000fce0008000f00 */
.L_x_185:
[----:B-1----:R1:W2:Y:S02]  /*a400*/  SYNCS.PHASECHK.TRANS64.TRYWAIT P0, [R0+URZ], R3 ;  /* 0x00000003000075a7 */ /* 0x0022a400080011ff */
[----:B--2---:R-:W-:Y:S05]  /*a410*/  @!P0 NANOSLEEP.SYNCS 0x989680 ;  /* 0x009896800000895d */ /* 0x004fea0003900000 */
[----:B------:R-:W2:Y:S02]  /*a420*/  @!P0 SYNCS.PHASECHK.TRANS64 P0, [R0+URZ], R3 ;  /* 0x00000003000085a7 */ /* 0x000ea400080010ff */
[----:B--2---:R-:W-:Y:S05]  /*a430*/  @!P0 BRA `(.L_x_185) ;  /* 0xfffffffc00f08947 */ /* 0x004fea000383ffff */
[----:B------:R-:W-:Y:S05]  /*a440*/  BRA `(.L_x_186) ;  /* 0xffffff9000c87947 */ /* 0x000fea000383ffff */
.L_x_72:
[----:B--2---:R2:W3:Y:S02]  /*a450*/  SYNCS.PHASECHK.TRANS64.TRYWAIT P0, [R2+URZ+0x230], R5 ;  /* 0x00023005020075a7 */ /* 0x0044e400080011ff */
[----:B---3--:R-:W-:Y:S05]  /*a460*/  @!P0 NANOSLEEP.SYNCS 0x989680 ;  /* 0x009896800000895d */ /* 0x008fea0003900000 */
[----:B------:R-:W3:Y:S02]  /*a470*/  @!P0 SYNCS.PHASECHK.TRANS64 P0, [R2+URZ+0x230], R5 ;  /* 0x00023005020085a7 */ /* 0x000ee400080010ff */
[----:B---3--:R-:W-:Y:S05]  /*a480*/  @!P0 BRA `(.L_x_72) ;  /* 0xfffffffc00f08947 */ /* 0x008fea000383ffff */
[----:B------:R-:W-:Y:S05]  /*a490*/  BRA `(.L_x_187) ;  /* 0xffffff9400247947 */ /* 0x000fea000383ffff */
.L_x_73:
[----:B------:R-:W-:-:S07]  /*a4a0*/  MOV R2, UR5 ;  /* 0x0000000500027c02 */ /* 0x000fce0008000f00 */
.L_x_188:
[----:B--2---:R2:W3:Y:S02]  /*a4b0*/  SYNCS.PHASECHK.TRANS64.TRYWAIT P0, [R2+URZ+0x1e0], R5 ;  /* 0x0001e005020075a7 */ /* 0x0044e400080011ff */
[----:B---3--:R-:W-:Y:S05]  /*a4c0*/  @!P0 NANOSLEEP.SYNCS 0x989680 ;  /* 0x009896800000895d */ /* 0x008fea0003900000 */
[----:B------:R-:W3:Y:S02]  /*a4d0*/  @!P0 SYNCS.PHASECHK.TRANS64 P0, [R2+URZ+0x1e0], R5 ;  /* 0x0001e005020085a7 */ /* 0x000ee400080010ff */
[----:B---3--:R-:W-:Y:S05]  /*a4e0*/  @!P0 BRA `(.L_x_188) ;  /* 0xfffffffc00f08947 */ /* 0x008fea000383ffff */
[----:B------:R-:W-:Y:S05]  /*a4f0*/  BRA `(.L_x_189) ;  /* 0xffffff9400347947 */ /* 0x000fea000383ffff */
.L_x_74:
[----:B--2---:R2:W3:Y:S02]  /*a500*/  SYNCS.PHASECHK.TRANS64.TRYWAIT P1, [R2+URZ+0x1d0], R5 ;  /* 0x0001d005020075a7 */ /* 0x0044e400080211ff */
[----:B---3--:R-:W-:Y:S05]  /*a510*/  @!P1 NANOSLEEP.SYNCS 0x989680 ;  /* 0x009896800000995d */ /* 0x008fea0003900000 */
[----:B------:R-:W3:Y:S02]  /*a520*/  @!P1 SYNCS.PHASECHK.TRANS64 P1, [R2+URZ+0x1d0], R5 ;  /* 0x0001d005020095a7 */ /* 0x000ee400080210ff */
[----:B---3--:R-:W-:Y:S05]  /*a530*/  @!P1 BRA `(.L_x_74) ;  /* 0xfffffffc00f09947 */ /* 0x008fea000383ffff */
[----:B------:R-:W-:Y:S05]  /*a540*/  BRA `(.L_x_190) ;  /* 0xffffff9400647947 */ /* 0x000fea000383ffff */
.L_x_77:
[----:B------:R-:W-:-:S07]  /*a550*/  MOV R0, UR5 ;  /* 0x0000000500007c02 */ /* 0x000fce0008000f00 */
.L_x_191:
[----:B--2---:R2:W3:Y:S02]  /*a560*/  SYNCS.PHASECHK.TRANS64.TRYWAIT P0, [R0+URZ+0x1e0], R3 ;  /* 0x0001e003000075a7 */ /* 0x0044e400080011ff */
[----:B---3--:R-:W-:Y:S05]  /*a570*/  @!P0 NANOSLEEP.SYNCS 0x989680 ;  /* 0x009896800000895d */ /* 0x008fea0003900000 */
[----:B------:R-:W3:Y:S02]  /*a580*/  @!P0 SYNCS.PHASECHK.TRANS64 P0, [R0+URZ+0x1e0], R3 ;  /* 0x0001e003000085a7 */ /* 0x000ee400080010ff */
[----:B---3--:R-:W-:Y:S05]  /*a590*/  @!P0 BRA `(.L_x_191) ;  /* 0xfffffffc00f08947 */ /* 0x008fea000383ffff */
[----:B------:R-:W-:Y:S05]  /*a5a0*/  BRA `(.L_x_76) ;  /* 0xffffff9400b87947 */ /* 0x000fea000383ffff */
.L_x_84:
[----:B-1----:R1:W2:Y:S02]  /*a5b0*/  SYNCS.PHASECHK.TRANS64.TRYWAIT P1, [R0+URZ+0x1d0], R5 ;  /* 0x0001d005000075a7 */ /* 0x0022a400080211ff */
[----:B--2---:R-:W-:Y:S05]  /*a5c0*/  @!P1 NANOSLEEP.SYNCS 0x989680 ;  /* 0x009896800000995d */ /* 0x004fea0003900000 */
[----:B------:R-:W2:Y:S02]  /*a5d0*/  @!P1 SYNCS.PHASECHK.TRANS64 P1, [R0+URZ+0x1d0], R5 ;  /* 0x0001d005000095a7 */ /* 0x000ea400080210ff */
[----:B--2---:R-:W-:Y:S05]  /*a5e0*/  @!P1 BRA `(.L_x_84) ;  /* 0xfffffffc00f09947 */ /* 0x004fea000383ffff */
[----:B------:R-:W-:Y:S05]  /*a5f0*/  BRA `(.L_x_192) ;  /* 0xffffff9c00147947 */ /* 0x000fea000383ffff */
.L_x_85:
[----:B------:R-:W-:-:S07]  /*a600*/  MOV R3, UR15 ;  /* 0x0000000f00037c02 */ /* 0x000fce0008000f00 */
.L_x_193:
[----:B-1----:R1:W2:Y:S02]  /*a610*/  SYNCS.PHASECHK.TRANS64.TRYWAIT P0, [R3+URZ+0x210], R0 ;  /* 0x00021000030075a7 */ /* 0x0022a400080011ff */
[----:B--2---:R-:W-:Y:S05]  /*a620*/  @!P0 NANOSLEEP.SYNCS 0x989680 ;  /* 0x009896800000895d */ /* 0x004fea0003900000 */
[----:B------:R-:W2:Y:S02]  /*a630*/  @!P0 SYNCS.PHASECHK.TRANS64 P0, [R3+URZ+0x210], R0 ;  /* 0x00021000030085a7 */ /* 0x000ea400080010ff */
[----:B--2---:R-:W-:Y:S05]  /*a640*/  @!P0 BRA `(.L_x_193) ;  /* 0xfffffffc00f08947 */ /* 0x004fea000383ffff */
[----:B------:R-:W-:Y:S05]  /*a650*/  BRA `(.L_x_194) ;  /* 0xffffff9c00487947 */ /* 0x000fea000383ffff */
.L_x_88:
[----:B------:R-:W-:Y:S07]  /*a660*/  MOV R0, UR7 ;  /* 0x0000000700007c02 */ /* 0x000fee0008000f00 */
.L_x_195:
[----:B-1----:R1:W2:Y:S02]  /*a670*/  SYNCS.PHASECHK.TRANS64.TRYWAIT P0, [R0+URZ], R3 ;  /* 0x00000003000075a7 */ /* 0x0022a400080011ff */
[----:B--2---:R-:W-:Y:S05]  /*a680*/  @!P0 NANOSLEEP.SYNCS 0x989680 ;  /* 0x009896800000895d */ /* 0x004fea0003900000 */
[----:B------:R-:W2:Y:S02]  /*a690*/  @!P0 SYNCS.PHASECHK.TRANS64 P0, [R0+URZ], R3 ;  /* 0x00000003000085a7 */ /* 0x000ea400080010ff */
[----:B--2---:R-:W-:Y:S05]  /*a6a0*/  @!P0 BRA `(.L_x_195) ;  /* 0xfffffffc00f08947 */ /* 0x004fea000383ffff */
[----:B------:R-:W-:Y:S05]  /*a6b0*/  BRA `(.L_x_87) ;  /* 0xffffff9c007c7947 */ /* 0x000fea000383ffff */
.L_x_91:
[----:B------:R-:W-:-:S07]  /*a6c0*/  MOV R0, UR5 ;  /* 0x0000000500007c02 */ /* 0x000fce0008000f00 */
.L_x_196:
[----:B--2---:R2:W4:Y:S02]  /*a6d0*/  SYNCS.PHASECHK.TRANS64.TRYWAIT P0, [R0+URZ], R3 ;  /* 0x00000003000075a7 */ /* 0x00452400080011ff */
[----:B----4-:R-:W-:Y:S05]  /*a6e0*/  @!P0 NANOSLEEP.SYNCS 0x989680 ;  /* 0x009896800000895d */ /* 0x010fea0003900000 */
[----:B------:R-:W4:Y:S02]  /*a6f0*/  @!P0 SYNCS.PHASECHK.TRANS64 P0, [R0+URZ], R3 ;  /* 0x00000003000085a7 */ /* 0x000f2400080010ff */
[----:B----4-:R-:W-:Y:S05]  /*a700*/  @!P0 BRA `(.L_x_196) ;  /* 0xfffffffc00f08947 */ /* 0x010fea000383ffff */
[----:B------:R-:W-:Y:S05]  /*a710*/  BRA `(.L_x_197) ;  /* 0xffffffa0001c7947 */ /* 0x000fea000383ffff */
.L_x_92:
[----:B------:R-:W-:-:S07]  /*a720*/  MOV R0, UR5 ;  /* 0x0000000500007c02 */ /* 0x000fce0008000f00 */
.L_x_198:
[----:B--2---:R2:W4:Y:S02]  /*a730*/  SYNCS.PHASECHK.TRANS64.TRYWAIT P0, [R0+URZ], R3 ;  /* 0x00000003000075a7 */ /* 0x00452400080011ff */
[----:B----4-:R-:W-:Y:S05]  /*a740*/  @!P0 NANOSLEEP.SYNCS 0x989680 ;  /* 0x009896800000895d */ /* 0x010fea0003900000 */
[----:B------:R-:W4:Y:S02]  /*a750*/  @!P0 SYNCS.PHASECHK.TRANS64 P0, [R0+URZ], R3 ;  /* 0x00000003000085a7 */ /* 0x000f2400080010ff */
[----:B----4-:R-:W-:Y:S05]  /*a760*/  @!P0 BRA `(.L_x_198) ;  /* 0xfffffffc00f08947 */ /* 0x010fea000383ffff */
[----:B------:R-:W-:Y:S05]  /*a770*/  BRA `(.L_x_199) ;  /* 0xffffffa000287947 */ /* 0x000fea000383ffff */
.L_x_93:
[----:B------:R-:W-:-:S07]  /*a780*/  MOV R0, UR5 ;  /* 0x0000000500007c02 */ /* 0x000fce0008000f00 */
.L_x_200:
[----:B--2---:R2:W4:Y:S02]  /*a790*/  SYNCS.PHASECHK.TRANS64.TRYWAIT P0, [R0+URZ], R3 ;  /* 0x00000003000075a7 */ /* 0x00452400080011ff */
[----:B----4-:R-:W-:Y:S05]  /*a7a0*/  @!P0 NANOSLEEP.SYNCS 0x989680 ;  /* 0x009896800000895d */ /* 0x010fea0003900000 */
[----:B------:R-:W4:Y:S02]  /*a7b0*/  @!P0 SYNCS.PHASECHK.TRANS64 P0, [R0+URZ], R3 ;  /* 0x00000003000085a7 */ /* 0x000f2400080010ff */
[----:B----4-:R-:W-:Y:S05]  /*a7c0*/  @!P0 BRA `(.L_x_200) ;  /* 0xfffffffc00f08947 */ /* 0x010fea000383ffff */
[----:B------:R-:W-:Y:S05]  /*a7d0*/  BRA `(.L_x_201) ;  /* 0xffffffa000347947 */ /* 0x000fea000383ffff */
.L_x_94:
[----:B------:R-:W-:-:S07]  /*a7e0*/  MOV R0, UR6 ;  /* 0x0000000600007c02 */ /* 0x000fce0008000f00 */
.L_x_202:
[----:B--2---:R2:W4:Y:S02]  /*a7f0*/  SYNCS.PHASECHK.TRANS64.TRYWAIT P0, [R0+URZ], R3 ;  /* 0x00000003000075a7 */ /* 0x00452400080011ff */
[----:B----4-:R-:W-:Y:S05]  /*a800*/  @!P0 NANOSLEEP.SYNCS 0x989680 ;  /* 0x009896800000895d */ /* 0x010fea0003900000 */
[----:B------:R-:W4:Y:S02]  /*a810*/  @!P0 SYNCS.PHASECHK.TRANS64 P0, [R0+URZ], R3 ;  /* 0x00000003000085a7 */ /* 0x000f2400080010ff */
[----:B----4-:R-:W-:Y:S05]  /*a820*/  @!P0 BRA `(.L_x_202) ;  /* 0xfffffffc00f08947 */ /* 0x010fea000383ffff */
[----:B------:R-:W-:Y:S05]  /*a830*/  BRA `(.L_x_203) ;  /* 0xffffffa000407947 */ /* 0x000fea000383ffff */
.L_x_99:
[----:B--2---:R2:W3:Y:S02]  /*a840*/  SYNCS.PHASECHK.TRANS64.TRYWAIT P0, [R3+URZ+0x1d0], R0 ;  /* 0x0001d000030075a7 */ /* 0x0044e400080011ff */
[----:B---3--:R-:W-:Y:S05]  /*a850*/  @!P0 NANOSLEEP.SYNCS 0x989680 ;  /* 0x009896800000895d */ /* 0x008fea0003900000 */
[----:B------:R-:W3:Y:S02]  /*a860*/  @!P0 SYNCS.PHASECHK.TRANS64 P0, [R3+URZ+0x1d0], R0 ;  /* 0x0001d000030085a7 */ /* 0x000ee400080010ff */
[----:B---3--:R-:W-:Y:S05]  /*a870*/  @!P0 BRA `(.L_x_99) ;  /* 0xfffffffc00f08947 */ /* 0x008fea000383ffff */
[----:B------:R-:W-:Y:S05]  /*a880*/  BRA `(.L_x_204) ;  /* 0xffffffa400687947 */ /* 0x000fea000383ffff */
.L_x_102:
[----:B------:R-:W-:Y:S07]  /*a890*/  MOV R0, UR29 ;  /* 0x0000001d00007c02 */ /* 0x000fee0008000f00 */
.L_x_205:
[----:B--2---:R2:W3:Y:S02]  /*a8a0*/  SYNCS.PHASECHK.TRANS64.TRYWAIT P1, [R0+URZ+0x1c8], R3 ;  /* 0x0001c803000075a7 */ /* 0x0044e400080211ff */
[----:B---3--:R-:W-:Y:S05]  /*a8b0*/  @!P1 NANOSLEEP.SYNCS 0x989680 ;  /* 0x009896800000995d */ /* 0x008fea0003900000 */
[----:B------:R-:W3:Y:S02]  /*a8c0*/  @!P1 SYNCS.PHASECHK.TRANS64 P1, [R0+URZ+0x1c8], R3 ;  /* 0x0001c803000095a7 */ /* 0x000ee400080210ff */
[----:B---3--:R-:W-:Y:S05]  /*a8d0*/  @!P1 BRA `(.L_x_205) ;  /* 0xfffffffc00f09947 */ /* 0x008fea000383ffff */
[----:B------:R-:W-:Y:S05]  /*a8e0*/  BRA `(.L_x_101) ;  /* 0xffffffa800dc7947 */ /* 0x000fea000383ffff */
.L_x_105:
[----:B--2---:R-:W-:Y:S07]  /*a8f0*/  MOV R3, UR29 ;  /* 0x0000001d00037c02 */ /* 0x004fee0008000f00 */
.L_x_206:
[----:B--2---:R2:W3:Y:S02]  /*a900*/  SYNCS.PHASECHK.TRANS64.TRYWAIT P0, [R3+URZ+0x1b8], R2 ;  /* 0x0001b802030075a7 */ /* 0x0044e400080011ff */
[----:B---3--:R-:W-:Y:S05]  /*a910*/  @!P0 NANOSLEEP.SYNCS 0x989680 ;  /* 0x009896800000895d */ /* 0x008fea0003900000 */
[----:B------:R-:W3:Y:S02]  /*a920*/  @!P0 SYNCS.PHASECHK.TRANS64 P0, [R3+URZ+0x1b8], R2 ;  /* 0x0001b802030085a7 */ /* 0x000ee400080010ff */
[----:B---3--:R-:W-:Y:S05]  /*a930*/  @!P0 BRA `(.L_x_206) ;  /* 0xfffffffc00f08947 */ /* 0x008fea000383ffff */
[----:B------:R-:W-:Y:S05]  /*a940*/  BRA `(.L_x_207) ;  /* 0xffffffac002c7947 */ /* 0x000fea000383ffff */
.L_x_108:
[----:B-1----:R1:W2:Y:S02]  /*a950*/  SYNCS.PHASECHK.TRANS64.TRYWAIT P0, [R0+URZ+0x1d0], R3 ;  /* 0x0001d003000075a7 */ /* 0x0022a400080011ff */
[----:B--2---:R-:W-:Y:S05]  /*a960*/  @!P0 NANOSLEEP.SYNCS 0x989680 ;  /* 0x009896800000895d */ /* 0x004fea0003900000 */
[----:B------:R-:W2:Y:S02]  /*a970*/  @!P0 SYNCS.PHASECHK.TRANS64 P0, [R0+URZ+0x1d0], R3 ;  /* 0x0001d003000085a7 */ /* 0x000ea400080010ff */
[----:B--2---:R-:W-:Y:S05]  /*a980*/  @!P0 BRA `(.L_x_108) ;  /* 0xfffffffc00f08947 */ /* 0x004fea000383ffff */
[----:B------:R-:W-:Y:S05]  /*a990*/  BRA `(.L_x_208) ;  /* 0xffffffb400087947 */ /* 0x000fea000383ffff */
.L_x_114:
[----:B------:R-:W-:Y:S07]  /*a9a0*/  MOV R0, UR63 ;  /* 0x0000003f00007c02 */ /* 0x000fee0008000f00 */
.L_x_209:
[----:B-1----:R1:W2:Y:S02]  /*a9b0*/  SYNCS.PHASECHK.TRANS64.TRYWAIT P2, [R0+URZ+0x1b0], R5 ;  /* 0x0001b005000075a7 */ /* 0x0022a400080411ff */
[----:B--2---:R-:W-:Y:S05]  /*a9c0*/  @!P2 NANOSLEEP.SYNCS 0x989680 ;  /* 0x009896800000a95d */ /* 0x004fea0003900000 */
[----:B------:R-:W2:Y:S02]  /*a9d0*/  @!P2 SYNCS.PHASECHK.TRANS64 P2, [R0+URZ+0x1b0], R5 ;  /* 0x0001b0050000a5a7 */ /* 0x000ea400080410ff */
[----:B--2---:R-:W-:Y:S05]  /*a9e0*/  @!P2 BRA `(.L_x_209) ;  /* 0xfffffffc00f0a947 */ /* 0x004fea000383ffff */
[----:B------:R-:W-:Y:S05]  /*a9f0*/  BRA `(.L_x_113) ;  /* 0xffffffbc00ac7947 */ /* 0x000fea000383ffff */
.L_x_116:
[----:B------:R-:W-:Y:S11]  /*aa00*/  R2UR UR4, R22 ;  /* 0x00000000160472ca */ /* 0x000ff600000e0000 */
[----:B------:R-:W-:Y:S02]  /*aa10*/  @!UPT UIADD3 URZ, UPT, UPT, URZ, URZ, URZ ;  /* 0x000000fffffff290 */ /* 0x000fe4000fffe0ff */
[----:B-1----:R-:W-:Y:S07]  /*aa20*/  MOV R0, UR4 ;  /* 0x0000000400007c02 */ /* 0x002fee0008000f00 */
.L_x_210:
[----:B-1----:R1:W3:Y:S02]  /*aa30*/  SYNCS.PHASECHK.TRANS64.TRYWAIT P0, [R0+URZ+0x1f0], R3 ;  /* 0x0001f003000075a7 */ /* 0x0022e400080011ff */
[----:B---3--:R-:W-:Y:S05]  /*aa40*/  @!P0 NANOSLEEP.SYNCS 0x989680 ;  /* 0x009896800000895d */ /* 0x008fea0003900000 */
[----:B------:R-:W3:Y:S02]  /*aa50*/  @!P0 SYNCS.PHASECHK.TRANS64 P0, [R0+URZ+0x1f0], R3 ;  /* 0x0001f003000085a7 */ /* 0x000ee400080010ff */
[----:B---3--:R-:W-:Y:S05]  /*aa60*/  @!P0 BRA `(.L_x_210) ;  /* 0xfffffffc00f08947 */ /* 0x008fea000383ffff */
[----:B------:R-:W-:Y:S05]  /*aa70*/  BRA `(.L_x_115) ;  /* 0xffffffc0004c7947 */ /* 0x000fea000383ffff */
        .weak           $__internal_0_$__cuda_sm10x_tcgen05_guardrail_trap_col_being_dealloced_not_returned_by_alloc
        .type           $__internal_0_$__cuda_sm10x_tcgen05_guardrail_trap_col_being_dealloced_not_returned_by_alloc,@function
        .size           $__internal_0_$__cuda_sm10x_tcgen05_guardrail_trap_col_being_dealloced_not_returned_by_alloc,($__internal_1_$__cuda_sm10x_tcgen05_guardrail_trap_phase_invalid_during_alloc - $__internal_0_$__cuda_sm10x_tcgen05_guardrail_trap_col_being_dealloced_not_returned_by_alloc)
$__internal_0_$__cuda_sm10x_tcgen05_guardrail_trap_col_being_dealloced_not_returned_by_alloc:
[----:B------:R-:W-:Y:S05]  /*aa80*/  BPT.TRAP 0x1 ;  /* 0x000000040000795c */ /* 0x000fea0000300000 */
[----:B------:R-:W-:-:S04]  /*aa90*/  HFMA2 R3, -RZ, RZ, 0, 0 ;  /* 0x00000000ff037431 */ /* 0x000fc800000001ff */
[----:B------:R-:W-:Y:S05]  /*aaa0*/  RET.REL.NODEC R2 `(_ZN7cutlass13device_kernelINS_4gemm6kernel13GemmUniversalIN4cute5tupleIJiiiiEEENS1_10collective13CollectiveMmaINS1_35MainloopSm100TmaUmmaWarpSpecializedILi27ELi2ELi4ENS5_IJNS4_1CILi2EEENSA_ILi1EEESC_EEEEENS5_IJNSA_ILi64EEENSA_ILi176EEENSA_ILi32EEEEEENS_12float_e4m3_tENS5_IJlSC_lEEESJ_SK_NS4_8TiledMMAINS4_8MMA_AtomIJNS4_10MMA_TraitsINS4_19SM100_MMA_F8F6F4_SSEJSJ_SJ_fSF_SG_NS4_17integral_constantINS4_4UMMA5MajorELSR_0EEESS_NSP_INSQ_7ScaleInELST_0EEESU_EEEEEENS4_6LayoutINS5_IJSC_SC_SC_EEENS5_IJNSA_ILi0EEESZ_SZ_EEEEENS5_IJNS4_10UnderscoreES12_S12_EEEEENS4_13SM90_TMA_LOADENS4_14ComposedLayoutINS4_7SwizzleILi1ELi4ELi3EEENS4_18smem_ptr_flag_bitsILi8EEENSX_INS5_IJNSA_ILi8EEESH_EEENS5_IJSH_SC_EEEEEEEvNS4_8identityENS4_23SM90_TMA_LOAD_MULTICASTES1F_vS1G_EENS_8epilogue10collective18CollectiveEpilogueINS1J_23Sm100TmaWarpSpecializedILi1ELi1ELi88ELb0ELb0EEEJSI_NS5_IJNSX_ISF_SC_EENSX_ISG_SC_EEEEESJ_SK_SJ_SK_NS1J_6fusion15FusionCallbacksIS1N_NS1R_17LinearCombinationISJ_fSJ_fLNS_15FloatRoundStyleE2EEESI_S1Q_JEEENS4_5SM1004TMEM4LOAD25SM100_TMEM_LOAD_16dp32b8xES15_NS16_INS17_ILi0ELi4ELi3EEES1A_NSX_INS5_IJS1B_NSA_ILi16EEEEEENS5_IJS22_SC_EEEEEEENS4_39AutoVectorizingCopyWithAssumedAlignmentILi128EEENS4_14SM90_TMA_STOREES26_S28_S28_EEEvvEEEEvNT_6ParamsE) ;  /* 0xffffff5402547950 */ /* 0x000fea0003c3ffff */
        .weak           $__internal_1_$__cuda_sm10x_tcgen05_guardrail_trap_phase_invalid_during_alloc
        .type           $__internal_1_$__cuda_sm10x_tcgen05_guardrail_trap_phase_invalid_during_alloc,@function
        .size           $__internal_1_$__cuda_sm10x_tcgen05_guardrail_trap_phase_invalid_during_alloc,($__internal_2_$__cuda_sm10x_tcgen05_guardrail_trap_unallocated_columns_being_dealloced - $__internal_1_$__cuda_sm10x_tcgen05_guardrail_trap_phase_invalid_during_alloc)
$__internal_1_$__cuda_sm10x_tcgen05_guardrail_trap_phase_invalid_during_alloc:
[----:B------:R-:W-:Y:S05]  /*aab0*/  BPT.TRAP 0x1 ;  /* 0x000000040000795c */ /* 0x000fea0000300000 */
[----:B------:R-:W-:-:S04]  /*aac0*/  MOV R5, 0x0 ;  /* 0x0000000000057802 */ /* 0x000fc80000000f00 */
[----:B------:R-:W-:Y:S05]  /*aad0*/  RET.REL.NODEC R4 `(_ZN7cutlass13device_kernelINS_4gemm6kernel13GemmUniversalIN4cute5tupleIJiiiiEEENS1_10collective13CollectiveMmaINS1_35MainloopSm100TmaUmmaWarpSpecializedILi27ELi2ELi4ENS5_IJNS4_1CILi2EEENSA_ILi1EEESC_EEEEENS5_IJNSA_ILi64EEENSA_ILi176EEENSA_ILi32EEEEEENS_12float_e4m3_tENS5_IJlSC_lEEESJ_SK_NS4_8TiledMMAINS4_8MMA_AtomIJNS4_10MMA_TraitsINS4_19SM100_MMA_F8F6F4_SSEJSJ_SJ_fSF_SG_NS4_17integral_constantINS4_4UMMA5MajorELSR_0EEESS_NSP_INSQ_7ScaleInELST_0EEESU_EEEEEENS4_6LayoutINS5_IJSC_SC_SC_EEENS5_IJNSA_ILi0EEESZ_SZ_EEEEENS5_IJNS4_10UnderscoreES12_S12_EEEEENS4_13SM90_TMA_LOADENS4_14ComposedLayoutINS4_7SwizzleILi1ELi4ELi3EEENS4_18smem_ptr_flag_bitsILi8EEENSX_INS5_IJNSA_ILi8EEESH_EEENS5_IJSH_SC_EEEEEEEvNS4_8identityENS4_23SM90_TMA_LOAD_MULTICASTES1F_vS1G_EENS_8epilogue10collective18CollectiveEpilogueINS1J_23Sm100TmaWarpSpecializedILi1ELi1ELi88ELb0ELb0EEEJSI_NS5_IJNSX_ISF_SC_EENSX_ISG_SC_EEEEESJ_SK_SJ_SK_NS1J_6fusion15FusionCallbacksIS1N_NS1R_17LinearCombinationISJ_fSJ_fLNS_15FloatRoundStyleE2EEESI_S1Q_JEEENS4_5SM1004TMEM4LOAD25SM100_TMEM_LOAD_16dp32b8xES15_NS16_INS17_ILi0ELi4ELi3EEES1A_NSX_INS5_IJS1B_NSA_ILi16EEEEEENS5_IJS22_SC_EEEEEEENS4_39AutoVectorizingCopyWithAssumedAlignmentILi128EEENS4_14SM90_TMA_STOREES26_S28_S28_EEEvvEEEEvNT_6ParamsE) ;  /* 0xffffff5404487950 */ /* 0x000fea0003c3ffff */
        .weak           $__internal_2_$__cuda_sm10x_tcgen05_guardrail_trap_unallocated_columns_being_dealloced
        .type           $__internal_2_$__cuda_sm10x_tcgen05_guardrail_trap_unallocated_columns_being_dealloced,@function
        .size           $__internal_2_$__cuda_sm10x_tcgen05_guardrail_trap_unallocated_columns_being_dealloced,(.L_x_212 - $__internal_2_$__cuda_sm10x_tcgen05_guardrail_trap_unallocated_columns_being_dealloced)
$__internal_2_$__cuda_sm10x_tcgen05_guardrail_trap_unallocated_columns_being_dealloced:
[----:B------:R-:W-:Y:S05]  /*aae0*/  BPT.TRAP 0x1 ;  /* 0x000000040000795c */ /* 0x000fea0000300000 */
[----:B------:R-:W-:-:S04]  /*aaf0*/  HFMA2 R3, -RZ, RZ, 0, 0 ;  /* 0x00000000ff037431 */ /* 0x000fc800000001ff */
[----:B------:R-:W-:Y:S05]  /*ab00*/  RET.REL.NODEC R2 `(_ZN7cutlass13device_kernelINS_4gemm6kernel13GemmUniversalIN4cute5tupleIJiiiiEEENS1_10collective13CollectiveMmaINS1_35MainloopSm100TmaUmmaWarpSpecializedILi27ELi2ELi4ENS5_IJNS4_1CILi2EEENSA_ILi1EEESC_EEEEENS5_IJNSA_ILi64EEENSA_ILi176EEENSA_ILi32EEEEEENS_12float_e4m3_tENS5_IJlSC_lEEESJ_SK_NS4_8TiledMMAINS4_8MMA_AtomIJNS4_10MMA_TraitsINS4_19SM100_MMA_F8F6F4_SSEJSJ_SJ_fSF_SG_NS4_17integral_constantINS4_4UMMA5MajorELSR_0EEESS_NSP_INSQ_7ScaleInELST_0EEESU_EEEEEENS4_6LayoutINS5_IJSC_SC_SC_EEENS5_IJNSA_ILi0EEESZ_SZ_EEEEENS5_IJNS4_10UnderscoreES12_S12_EEEEENS4_13SM90_TMA_LOADENS4_14ComposedLayoutINS4_7SwizzleILi1ELi4ELi3EEENS4_18smem_ptr_flag_bitsILi8EEENSX_INS5_IJNSA_ILi8EEESH_EEENS5_IJSH_SC_EEEEEEEvNS4_8identityENS4_23SM90_TMA_LOAD_MULTICASTES1F_vS1G_EENS_8epilogue10collective18CollectiveEpilogueINS1J_23Sm100TmaWarpSpecializedILi1ELi1ELi88ELb0ELb0EEEJSI_NS5_IJNSX_ISF_SC_EENSX_ISG_SC_EEEEESJ_SK_SJ_SK_NS1J_6fusion15FusionCallbacksIS1N_NS1R_17LinearCombinationISJ_fSJ_fLNS_15FloatRoundStyleE2EEESI_S1Q_JEEENS4_5SM1004TMEM4LOAD25SM100_TMEM_LOAD_16dp32b8xES15_NS16_INS17_ILi0ELi4ELi3EEES1A_NSX_INS5_IJS1B_NSA_ILi16EEEEEENS5_IJS22_SC_EEEEEEENS4_39AutoVectorizingCopyWithAssumedAlignmentILi128EEENS4_14SM90_TMA_STOREES26_S28_S28_EEEvvEEEEvNT_6ParamsE) ;  /* 0xffffff54023c7950 */ /* 0x000fea0003c3ffff */
.L_x_211:
[----:B------:R-:W-:-:S00]  /*ab10*/  BRA `(.L_x_211) ;  /* 0xfffffffc00fc7947 */ /* 0x000fc0000383ffff */
[----:B------:R-:W-:-:S00]  /*ab20*/  NOP ;  /* 0x0000000000007918 */ /* 0x000fc00000000000 */
        /* <DEDUP_REMOVED lines=13> */
.L_x_212:


//--------------------- .nv.global.init           --------------------------
	.section	.nv.global.init,"aw",@progbits
.nv.global.init:
	.type		$str$26,@object
	.size		$str$26,($str$25 - $str$26)
$str$26:
        /*0000*/ 	.byte	0x2f, 0x74, 0x6d, 0x70, 0x2f, 0x63, 0x75, 0x74, 0x6c, 0x61, 0x73, 0x73, 0x5f, 0x73, 0x77, 0x65
        /*0010*/ 	.byte	0x65, 0x70, 0x5f, 0x73, 0x72, 0x63, 0x2f, 0x69, 0x6e, 0x63, 0x6c, 0x75, 0x64, 0x65, 0x2f, 0x63
        /*0020*/ 	.byte	0x75, 0x74, 0x65, 0x2f, 0x61, 0x74, 0x6f, 0x6d, 0x2f, 0x63, 0x6f, 0x70, 0x79, 0x5f, 0x74, 0x72
        /*0030*/ 	.byte	0x61, 0x69, 0x74, 0x73, 0x5f, 0x73, 0x6d, 0x31, 0x30, 0x30, 0x2e, 0x68, 0x70, 0x70, 0x00
	.type		$str$25,@object
	.size		$str$25,(__unnamed_1 - $str$25)
$str$25:
        /*003f*/ 	.byte	0x28, 0x28, 0x75, 0x69, 0x6e, 0x74, 0x33, 0x32, 0x5f, 0x74, 0x28, 0x74, 0x68, 0x72, 0x65, 0x61
        /*004f*/ 	.byte	0x64, 0x49, 0x64, 0x78, 0x2e, 0x78, 0x29, 0x20, 0x2f, 0x20, 0x33, 0x32, 0x29, 0x20, 0x25, 0x20
        /*005f*/ 	.byte	0x34, 0x29, 0x20, 0x3d, 0x3d, 0x20, 0x28, 0x28, 0x28, 0x74, 0x6d, 0x65, 0x6d, 0x5f, 0x61, 0x64
        /*006f*/ 	.byte	0x64, 0x72, 0x20, 0x3e, 0x3e, 0x20, 0x31, 0x36, 0x29, 0x20, 0x2f, 0x20, 0x33, 0x32, 0x29, 0x20
        /*007f*/ 	.byte	0x25, 0x20, 0x34, 0x29, 0x00
	.type		__unnamed_1,@object
	.size		__unnamed_1,(.L_1 - __unnamed_1)
__unnamed_1:
        /*0084*/ 	.byte	0x63, 0x6f, 0x6e, 0x73, 0x74, 0x65, 0x78, 0x70, 0x72, 0x20, 0x76, 0x6f, 0x69, 0x64, 0x20, 0x63
        /* <DEDUP_REMOVED lines=36> */
        /*02d4*/ 	.byte	0x3c, 0x30, 0x3e, 0x3e, 0x3e, 0x3e, 0x5d, 0x00
.L_1:


//--------------------- .nv.shared._ZN7cutlass13device_kernelINS_4gemm6kernel13GemmUniversalIN4cute5tupleIJiiiiEEENS1_10collective13CollectiveMmaINS1_35MainloopSm100TmaUmmaWarpSpecializedILi27ELi2ELi4ENS5_IJNS4_1CILi2EEENSA_ILi1EEESC_EEEEENS5_IJNSA_ILi64EEENSA_ILi176EEENSA_ILi32EEEEEENS_12float_e4m3_tENS5_IJlSC_lEEESJ_SK_NS4_8TiledMMAINS4_8MMA_AtomIJNS4_10MMA_TraitsINS4_19SM100_MMA_F8F6F4_SSEJSJ_SJ_fSF_SG_NS4_17integral_constantINS4_4UMMA5MajorELSR_0EEESS_NSP_INSQ_7ScaleInELST_0EEESU_EEEEEENS4_6LayoutINS5_IJSC_SC_SC_EEENS5_IJNSA_ILi0EEESZ_SZ_EEEEENS5_IJNS4_10UnderscoreES12_S12_EEEEENS4_13SM90_TMA_LOADENS4_14ComposedLayoutINS4_7SwizzleILi1ELi4ELi3EEENS4_18smem_ptr_flag_bitsILi8EEENSX_INS5_IJNSA_ILi8EEESH_EEENS5_IJSH_SC_EEEEEEEvNS4_8identityENS4_23SM90_TMA_LOAD_MULTICASTES1F_vS1G_EENS_8epilogue10collective18CollectiveEpilogueINS1J_23Sm100TmaWarpSpecializedILi1ELi1ELi88ELb0ELb0EEEJSI_NS5_IJNSX_ISF_SC_EENSX_ISG_SC_EEEEESJ_SK_SJ_SK_NS1J_6fusion15FusionCallbacksIS1N_NS1R_17LinearCombinationISJ_fSJ_fLNS_15FloatRoundStyleE2EEESI_S1Q_JEEENS4_5SM1004TMEM4LOAD25SM100_TMEM_LOAD_16dp32b8xES15_NS16_INS17_ILi0ELi4ELi3EEES1A_NSX_INS5_IJS1B_NSA_ILi16EEEEEENS5_IJS22_SC_EEEEEEENS4_39AutoVectorizingCopyWithAssumedAlignmentILi128EEENS4_14SM90_TMA_STOREES26_S28_S28_EEEvvEEEEvNT_6ParamsE --------------------------
	.section	.nv.shared._ZN7cutlass13device_kernelINS_4gemm6kernel13GemmUniversalIN4cute5tupleIJiiiiEEENS1_10collective13CollectiveMmaINS1_35MainloopSm100TmaUmmaWarpSpecializedILi27ELi2ELi4ENS5_IJNS4_1CILi2EEENSA_ILi1EEESC_EEEEENS5_IJNSA_ILi64EEENSA_ILi176EEENSA_ILi32EEEEEENS_12float_e4m3_tENS5_IJlSC_lEEESJ_SK_NS4_8TiledMMAINS4_8MMA_AtomIJNS4_10MMA_TraitsINS4_19SM100_MMA_F8F6F4_SSEJSJ_SJ_fSF_SG_NS4_17integral_constantINS4_4UMMA5MajorELSR_0EEESS_NSP_INSQ_7ScaleInELST_0EEESU_EEEEEENS4_6LayoutINS5_IJSC_SC_SC_EEENS5_IJNSA_ILi0EEESZ_SZ_EEEEENS5_IJNS4_10UnderscoreES12_S12_EEEEENS4_13SM90_TMA_LOADENS4_14ComposedLayoutINS4_7SwizzleILi1ELi4ELi3EEENS4_18smem_ptr_flag_bitsILi8EEENSX_INS5_IJNSA_ILi8EEESH_EEENS5_IJSH_SC_EEEEEEEvNS4_8identityENS4_23SM90_TMA_LOAD_MULTICASTES1F_vS1G_EENS_8epilogue10collective18CollectiveEpilogueINS1J_23Sm100TmaWarpSpecializedILi1ELi1ELi88ELb0ELb0EEEJSI_NS5_IJNSX_ISF_SC_EENSX_ISG_SC_EEEEESJ_SK_SJ_SK_NS1J_6fusion15FusionCallbacksIS1N_NS1R_17LinearCombinationISJ_fSJ_fLNS_15FloatRoundStyleE2EEESI_S1Q_JEEENS4_5SM1004TMEM4LOAD25SM100_TMEM_LOAD_16dp32b8xES15_NS16_INS17_ILi0ELi4ELi3EEES1A_NSX_INS5_IJS1B_NSA_ILi16EEEEEENS5_IJS22_SC_EEEEEEENS4_39AutoVectorizingCopyWithAssumedAlignmentILi128EEENS4_14SM90_TMA_STOREES26_S28_S28_EEEvvEEEEvNT_6ParamsE,"aw",@nobits
	.sectionflags	@""
	.align	16
	.zero		1024


//--------------------- .nv.shared.reserved.0     --------------------------
	.section	.nv.shared.reserved.0,"aw",@nobits
	.weak		__nv_reservedSMEM_offset_0_alias
	.size		__nv_reservedSMEM_offset_0_alias, 0, 64
	.other		__nv_reservedSMEM_offset_0_alias,@"STO_CUDA_RESERVED_SHARED STV_DEFAULT"
__nv_reservedSMEM_offset_0_alias:
	.zero		0
.nv.shared.reserved.0:
	.zero		64
	.weak		__nv_reservedSMEM_tcgen05_partition
	.type		__nv_reservedSMEM_tcgen05_partition,@object
	.size		__nv_reservedSMEM_tcgen05_partition,(.L_0 - __nv_reservedSMEM_tcgen05_partition)
__nv_reservedSMEM_tcgen05_partition:
	.zero		32
.L_0:


//--------------------- .nv.global                --------------------------
	.section	.nv.global,"aw",@nobits
.nv.global:
	.type		_ZN40_INTERNAL_97c5afbc_4_k_cu_9d20939c_158934cute1_E,@object
	.size		_ZN40_INTERNAL_97c5afbc_4_k_cu_9d20939c_158934cute1_E,(_ZN40_INTERNAL_97c5afbc_4_k_cu_9d20939c_158934cuda3std3__45__cpo6cbeginE - _ZN40_INTERNAL_97c5afbc_4_k_cu_9d20939c_158934cute1_E)
_ZN40_INTERNAL_97c5afbc_4_k_cu_9d20939c_158934cute1_E:
	.zero		1
	.type		_ZN40_INTERNAL_97c5afbc_4_k_cu_9d20939c_158934cuda3std3__45__cpo6cbeginE,@object
	.size		_ZN40_INTERNAL_97c5afbc_4_k_cu_9d20939c_158934cuda3std3__45__cpo6cbeginE,(_ZN40_INTERNAL_97c5afbc_4_k_cu_9d20939c_158934cuda3std3__48in_placeE - _ZN40_INTERNAL_97c5afbc_4_k_cu_9d20939c_158934cuda3std3__45__cpo6cbeginE)
_ZN40_INTERNAL_97c5afbc_4_k_cu_9d20939c_158934cuda3std3__45__cpo6cbeginE:
	.zero		1
	.type		_ZN40_INTERNAL_97c5afbc_4_k_cu_9d20939c_158934cuda3std3__48in_placeE,@object
	.size		_ZN40_INTERNAL_97c5afbc_4_k_cu_9d20939c_158934cuda3std3__48in_placeE,(_ZN40_INTERNAL_97c5afbc_4_k_cu_9d20939c_158934cuda3std6ranges3__45__cpo9iter_moveE - _ZN40_INTERNAL_97c5afbc_4_k_cu_9d20939c_158934cuda3std3__48in_placeE)
_ZN40_INTERNAL_97c5afbc_4_k_cu_9d20939c_158934cuda3std3__48in_placeE:
	.zero		1
	.type		_ZN40_INTERNAL_97c5afbc_4_k_cu_9d20939c_158934cuda3std6ranges3__45__cpo9iter_moveE,@object
	.size		_ZN40_INTERNAL_97c5afbc_4_k_cu_9d20939c_158934cuda3std6ranges3__45__cpo9iter_moveE,(_ZN40_INTERNAL_97c5afbc_4_k_cu_9d20939c_158934cuda3std3__45__cpo5beginE - _ZN40_INTERNAL_97c5afbc_4_k_cu_9d20939c_158934cuda3std6ranges3__45__cpo9iter_moveE)
_ZN40_INTERNAL_97c5afbc_4_k_cu_9d20939c_158934cuda3std6ranges3__45__cpo9iter_moveE:
	.zero		1
	.type		_ZN40_INTERNAL_97c5afbc_4_k_cu_9d20939c_158934cuda3std3__45__cpo5beginE,@object
	.size		_ZN40_INTERNAL_97c5afbc_4_k_cu_9d20939c_158934cuda3std3__45__cpo5beginE,(_ZN40_INTERNAL_97c5afbc_4_k_cu_9d20939c_158934cuda3std3__442_GLOBAL__N__97c5afbc_4_k_cu_9d20939c_158936ignoreE - _ZN40_INTERNAL_97c5afbc_4_k_cu_9d20939c_158934cuda3std3__45__cpo5beginE)
_ZN40_INTERNAL_97c5afbc_4_k_cu_9d20939c_158934cuda3std3__45__cpo5beginE:
	.zero		1
	.type		_ZN40_INTERNAL_97c5afbc_4_k_cu_9d20939c_158934cuda3std3__442_GLOBAL__N__97c5afbc_4_k_cu_9d20939c_158936ignoreE,@object
	.size		_ZN40_INTERNAL_97c5afbc_4_k_cu_9d20939c_158934cuda3std3__442_GLOBAL__N__97c5afbc_4_k_cu_9d20939c_158936ignoreE,(_ZN40_INTERNAL_97c5afbc_4_k_cu_9d20939c_158934cute7productE - _ZN40_INTERNAL_97c5afbc_4_k_cu_9d20939c_158934cuda3std3__442_GLOBAL__N__97c5afbc_4_k_cu_9d20939c_158936ignoreE)
_ZN40_INTERNAL_97c5afbc_4_k_cu_9d20939c_158934cuda3std3__442_GLOBAL__N__97c5afbc_4_k_cu_9d20939c_158936ignoreE:
	.zero		1
	.type		_ZN40_INTERNAL_97c5afbc_4_k_cu_9d20939c_158934cute7productE,@object
	.size		_ZN40_INTERNAL_97c5afbc_4_k_cu_9d20939c_158934cute7productE,(_ZN40_INTERNAL_97c5afbc_4_k_cu_9d20939c_158934cuda3std3__45__cpo3endE - _ZN40_INTERNAL_97c5afbc_4_k_cu_9d20939c_158934cute7productE)
_ZN40_INTERNAL_97c5afbc_4_k_cu_9d20939c_158934cute7productE:
	.zero		1
	.type		_ZN40_INTERNAL_97c5afbc_4_k_cu_9d20939c_158934cuda3std3__45__cpo3endE,@object
	.size		_ZN40_INTERNAL_97c5afbc_4_k_cu_9d20939c_158934cuda3std3__45__cpo3endE,(_ZN40_INTERNAL_97c5afbc_4_k_cu_9d20939c_158934cuda3std3__419piecewise_constructE - _ZN40_INTERNAL_97c5afbc_4_k_cu_9d20939c_158934cuda3std3__45__cpo3endE)
_ZN40_INTERNAL_97c5afbc_4_k_cu_9d20939c_158934cuda3std3__45__cpo3endE:
	.zero		1
	.type		_ZN40_INTERNAL_97c5afbc_4_k_cu_9d20939c_158934cuda3std3__419piecewise_constructE,@object
	.size		_ZN40_INTERNAL_97c5afbc_4_k_cu_9d20939c_158934cuda3std3__419piecewise_constructE,(_ZN40_INTERNAL_97c5afbc_4_k_cu_9d20939c_158934cuda3std3__45__cpo4cendE - _ZN40_INTERNAL_97c5afbc_4_k_cu_9d20939c_158934cuda3std3__419piecewise_constructE)
_ZN40_INTERNAL_97c5afbc_4_k_cu_9d20939c_158934cuda3std3__419piecewise_constructE:
	.zero		1
	.type		_ZN40_INTERNAL_97c5afbc_4_k_cu_9d20939c_158934cuda3std3__45__cpo4cendE,@object
	.size		_ZN40_INTERNAL_97c5afbc_4_k_cu_9d20939c_158934cuda3std3__45__cpo4cendE,(_ZN40_INTERNAL_97c5afbc_4_k_cu_9d20939c_158934cuda3std6ranges3__45__cpo4swapE - _ZN40_INTERNAL_97c5afbc_4_k_cu_9d20939c_158934cuda3std3__45__cpo4cendE)
_ZN40_INTERNAL_97c5afbc_4_k_cu_9d20939c_158934cuda3std3__45__cpo4cendE:
	.zero		1
	.type		_ZN40_INTERNAL_97c5afbc_4_k_cu_9d20939c_158934cuda3std6ranges3__45__cpo4swapE,@object
	.size		_ZN40_INTERNAL_97c5afbc_4_k_cu_9d20939c_158934cuda3std6ranges3__45__cpo4swapE,(.L_9 - _ZN40_INTERNAL_97c5afbc_4_k_cu_9d20939c_158934cuda3std6ranges3__45__cpo4swapE)
_ZN40_INTERNAL_97c5afbc_4_k_cu_9d20939c_158934cuda3std6ranges3__45__cpo4swapE:
	.zero		1
.L_9:


//--------------------- .nv.constant0._ZN7cutlass13device_kernelINS_4gemm6kernel13GemmUniversalIN4cute5tupleIJiiiiEEENS1_10collective13CollectiveMmaINS1_35MainloopSm100TmaUmmaWarpSpecializedILi27ELi2ELi4ENS5_IJNS4_1CILi2EEENSA_ILi1EEESC_EEEEENS5_IJNSA_ILi64EEENSA_ILi176EEENSA_ILi32EEEEEENS_12float_e4m3_tENS5_IJlSC_lEEESJ_SK_NS4_8TiledMMAINS4_8MMA_AtomIJNS4_10MMA_TraitsINS4_19SM100_MMA_F8F6F4_SSEJSJ_SJ_fSF_SG_NS4_17integral_constantINS4_4UMMA5MajorELSR_0EEESS_NSP_INSQ_7ScaleInELST_0EEESU_EEEEEENS4_6LayoutINS5_IJSC_SC_SC_EEENS5_IJNSA_ILi0EEESZ_SZ_EEEEENS5_IJNS4_10UnderscoreES12_S12_EEEEENS4_13SM90_TMA_LOADENS4_14ComposedLayoutINS4_7SwizzleILi1ELi4ELi3EEENS4_18smem_ptr_flag_bitsILi8EEENSX_INS5_IJNSA_ILi8EEESH_EEENS5_IJSH_SC_EEEEEEEvNS4_8identityENS4_23SM90_TMA_LOAD_MULTICASTES1F_vS1G_EENS_8epilogue10collective18CollectiveEpilogueINS1J_23Sm100TmaWarpSpecializedILi1ELi1ELi88ELb0ELb0EEEJSI_NS5_IJNSX_ISF_SC_EENSX_ISG_SC_EEEEESJ_SK_SJ_SK_NS1J_6fusion15FusionCallbacksIS1N_NS1R_17LinearCombinationISJ_fSJ_fLNS_15FloatRoundStyleE2EEESI_S1Q_JEEENS4_5SM1004TMEM4LOAD25SM100_TMEM_LOAD_16dp32b8xES15_NS16_INS17_ILi0ELi4ELi3EEES1A_NSX_INS5_IJS1B_NSA_ILi16EEEEEENS5_IJS22_SC_EEEEEEENS4_39AutoVectorizingCopyWithAssumedAlignmentILi128EEENS4_14SM90_TMA_STOREES26_S28_S28_EEEvvEEEEvNT_6ParamsE --------------------------
	.section	.nv.constant0._ZN7cutlass13device_kernelINS_4gemm6kernel13GemmUniversalIN4cute5tupleIJiiiiEEENS1_10collective13CollectiveMmaINS1_35MainloopSm100TmaUmmaWarpSpecializedILi27ELi2ELi4ENS5_IJNS4_1CILi2EEENSA_ILi1EEESC_EEEEENS5_IJNSA_ILi64EEENSA_ILi176EEENSA_ILi32EEEEEENS_12float_e4m3_tENS5_IJlSC_lEEESJ_SK_NS4_8TiledMMAINS4_8MMA_AtomIJNS4_10MMA_TraitsINS4_19SM100_MMA_F8F6F4_SSEJSJ_SJ_fSF_SG_NS4_17integral_constantINS4_4UMMA5MajorELSR_0EEESS_NSP_INSQ_7ScaleInELST_0EEESU_EEEEEENS4_6LayoutINS5_IJSC_SC_SC_EEENS5_IJNSA_ILi0EEESZ_SZ_EEEEENS5_IJNS4_10UnderscoreES12_S12_EEEEENS4_13SM90_TMA_LOADENS4_14ComposedLayoutINS4_7SwizzleILi1ELi4ELi3EEENS4_18smem_ptr_flag_bitsILi8EEENSX_INS5_IJNSA_ILi8EEESH_EEENS5_IJSH_SC_EEEEEEEvNS4_8identityENS4_23SM90_TMA_LOAD_MULTICASTES1F_vS1G_EENS_8epilogue10collective18CollectiveEpilogueINS1J_23Sm100TmaWarpSpecializedILi1ELi1ELi88ELb0ELb0EEEJSI_NS5_IJNSX_ISF_SC_EENSX_ISG_SC_EEEEESJ_SK_SJ_SK_NS1J_6fusion15FusionCallbacksIS1N_NS1R_17LinearCombinationISJ_fSJ_fLNS_15FloatRoundStyleE2EEESI_S1Q_JEEENS4_5SM1004TMEM4LOAD25SM100_TMEM_LOAD_16dp32b8xES15_NS16_INS17_ILi0ELi4ELi3EEES1A_NSX_INS5_IJS1B_NSA_ILi16EEEEEENS5_IJS22_SC_EEEEEEENS4_39AutoVectorizingCopyWithAssumedAlignmentILi128EEENS4_14SM90_TMA_STOREES26_S28_S28_EEEvvEEEEvNT_6ParamsE,"a",@progbits
	.sectionflags	@""
	.align	4
.nv.constant0._ZN7cutlass13device_kernelINS_4gemm6kernel13GemmUniversalIN4cute5tupleIJiiiiEEENS1_10collective13CollectiveMmaINS1_35MainloopSm100TmaUmmaWarpSpecializedILi27ELi2ELi4ENS5_IJNS4_1CILi2EEENSA_ILi1EEESC_EEEEENS5_IJNSA_ILi64EEENSA_ILi176EEENSA_ILi32EEEEEENS_12float_e4m3_tENS5_IJlSC_lEEESJ_SK_NS4_8TiledMMAINS4_8MMA_AtomIJNS4_10MMA_TraitsINS4_19SM100_MMA_F8F6F4_SSEJSJ_SJ_fSF_SG_NS4_17integral_constantINS4_4UMMA5MajorELSR_0EEESS_NSP_INSQ_7ScaleInELST_0EEESU_EEEEEENS4_6LayoutINS5_IJSC_SC_SC_EEENS5_IJNSA_ILi0EEESZ_SZ_EEEEENS5_IJNS4_10UnderscoreES12_S12_EEEEENS4_13SM90_TMA_LOADENS4_14ComposedLayoutINS4_7SwizzleILi1ELi4ELi3EEENS4_18smem_ptr_flag_bitsILi8EEENSX_INS5_IJNSA_ILi8EEESH_EEENS5_IJSH_SC_EEEEEEEvNS4_8identityENS4_23SM90_TMA_LOAD_MULTICASTES1F_vS1G_EENS_8epilogue10collective18CollectiveEpilogueINS1J_23Sm100TmaWarpSpecializedILi1ELi1ELi88ELb0ELb0EEEJSI_NS5_IJNSX_ISF_SC_EENSX_ISG_SC_EEEEESJ_SK_SJ_SK_NS1J_6fusion15FusionCallbacksIS1N_NS1R_17LinearCombinationISJ_fSJ_fLNS_15FloatRoundStyleE2EEESI_S1Q_JEEENS4_5SM1004TMEM4LOAD25SM100_TMEM_LOAD_16dp32b8xES15_NS16_INS17_ILi0ELi4ELi3EEES1A_NSX_INS5_IJS1B_NSA_ILi16EEEEEENS5_IJS22_SC_EEEEEEENS4_39AutoVectorizingCopyWithAssumedAlignmentILi128EEENS4_14SM90_TMA_STOREES26_S28_S28_EEEvvEEEEvNT_6ParamsE:
	.zero		2944


//--------------------- SYMBOLS --------------------------

	.type		.nv.reservedSmem.offset0,@object
	.size		.nv.reservedSmem.offset0,0x4
	.type		.nv.reservedSmem.cap,@object
	.size		.nv.reservedSmem.cap,0x4
	.type		__assertfail,@function
